//
// Generated by NVIDIA NVVM Compiler
//
// Compiler Build ID: CL-36424714
// Cuda compilation tools, release 13.0, V13.0.88
// Based on NVVM 20.0.0
//

.version 9.0
.target sm_100
.address_size 64

	// .globl	_Z22initPoissonTimeToSpikejfP17curandStateXORWOWPf
.global .align 4 .b8 precalc_xorwow_matrix[102400];
.global .align 4 .b8 precalc_xorwow_offset_matrix[102400];
.global .align 4 .b8 mrg32k3aM1[2304];
.global .align 4 .b8 mrg32k3aM2[2304];
.global .align 4 .b8 mrg32k3aM1SubSeq[2016];
.global .align 4 .b8 mrg32k3aM2SubSeq[2016];
.global .align 4 .b8 mrg32k3aM1Seq[2304];
.global .align 4 .b8 mrg32k3aM2Seq[2304];
.const .align 8 .b8 __cr_lgamma_table[72];
// _ZZ7poissonjfP17curandStateXORWOWPfPjS2_E15blockSpikeCount has been demoted
// _ZZ7poissonjfP17curandStateXORWOWPfPjS2_E14blockOutSpikes has been demoted
// _ZZ7poissonjfP17curandStateXORWOWPfPjS2_E16blockSpikeOffset has been demoted
// _ZZ12globalAtomicjjPKjS0_PKfS2_S2_PfS3_E7s_spike has been demoted
// _ZZ18globalAtomicLiftedjjPKjS0_PKfS2_S2_PfS3_E7s_spike has been demoted
// _ZZ12sharedAtomicjjPKjS0_PKfS2_S2_PfS3_E7s_spike has been demoted
// _ZZ12sharedAtomicjjPKjS0_PKfS2_S2_PfS3_E13s_outCurrents has been demoted
// _ZZ13warpReductionjjPKjS0_PKfS2_S2_PfS3_E7s_spike has been demoted
// _ZZ19warpReductionLiftedjjPKjS0_PKfS2_S2_PfS3_E7s_spike has been demoted

.visible .entry _Z22initPoissonTimeToSpikejfP17curandStateXORWOWPf(
	.param .u32 _Z22initPoissonTimeToSpikejfP17curandStateXORWOWPf_param_0,
	.param .f32 _Z22initPoissonTimeToSpikejfP17curandStateXORWOWPf_param_1,
	.param .u64 .ptr .align 1 _Z22initPoissonTimeToSpikejfP17curandStateXORWOWPf_param_2,
	.param .u64 .ptr .align 1 _Z22initPoissonTimeToSpikejfP17curandStateXORWOWPf_param_3
)
{
	.reg .pred 	%p<4>;
	.reg .b32 	%r<63>;
	.reg .b32 	%f<16>;
	.reg .b64 	%rd<9>;

	ld.param.u32 	%r26, [_Z22initPoissonTimeToSpikejfP17curandStateXORWOWPf_param_0];
	ld.param.f32 	%f7, [_Z22initPoissonTimeToSpikejfP17curandStateXORWOWPf_param_1];
	ld.param.u64 	%rd2, [_Z22initPoissonTimeToSpikejfP17curandStateXORWOWPf_param_2];
	ld.param.u64 	%rd3, [_Z22initPoissonTimeToSpikejfP17curandStateXORWOWPf_param_3];
	mov.u32 	%r27, %tid.x;
	mov.u32 	%r28, %ctaid.x;
	shl.b32 	%r29, %r28, 5;
	add.s32 	%r1, %r29, %r27;
	setp.ge.u32 	%p1, %r1, %r26;
	@%p1 bra 	$L__BB0_7;
	cvta.to.global.u64 	%rd4, %rd2;
	mul.wide.s32 	%rd5, %r1, 48;
	add.s64 	%rd1, %rd4, %rd5;
	ld.global.v2.u32 	{%r51, %r56}, [%rd1];
	ld.global.v2.u32 	{%r62, %r61}, [%rd1+8];
	ld.global.v2.u32 	{%r53, %r52}, [%rd1+16];
	mov.f32 	%f14, 0f00000000;
$L__BB0_2:
	shr.u32 	%r30, %r56, 2;
	xor.b32  	%r31, %r30, %r56;
	shl.b32 	%r32, %r52, 4;
	shl.b32 	%r33, %r31, 1;
	xor.b32  	%r34, %r33, %r32;
	xor.b32  	%r35, %r34, %r31;
	xor.b32  	%r58, %r35, %r52;
	add.s32 	%r51, %r51, 362437;
	add.s32 	%r36, %r58, %r51;
	cvt.rn.f32.u32 	%f9, %r36;
	fma.rn.f32 	%f2, %f9, 0f2F800000, 0f2F000000;
	mov.u32 	%r59, %r52;
	mov.u32 	%r60, %r53;
	mov.f32 	%f15, %f2;
$L__BB0_3:
	mov.u32 	%r56, %r60;
	mov.u32 	%r18, %r59;
	mov.u32 	%r60, %r58;
	shr.u32 	%r37, %r62, 2;
	xor.b32  	%r38, %r37, %r62;
	shl.b32 	%r39, %r60, 4;
	shl.b32 	%r40, %r38, 1;
	xor.b32  	%r41, %r40, %r39;
	xor.b32  	%r42, %r41, %r38;
	xor.b32  	%r59, %r42, %r60;
	add.s32 	%r23, %r51, 362437;
	add.s32 	%r43, %r59, %r23;
	cvt.rn.f32.u32 	%f10, %r43;
	fma.rn.f32 	%f4, %f10, 0f2F800000, 0f2F000000;
	setp.lt.f32 	%p2, %f15, %f4;
	@%p2 bra 	$L__BB0_6;
	shr.u32 	%r44, %r61, 2;
	xor.b32  	%r45, %r44, %r61;
	shl.b32 	%r46, %r59, 4;
	shl.b32 	%r47, %r45, 1;
	xor.b32  	%r48, %r47, %r46;
	xor.b32  	%r49, %r48, %r45;
	xor.b32  	%r58, %r49, %r59;
	add.s32 	%r51, %r51, 724874;
	add.s32 	%r50, %r58, %r51;
	cvt.rn.f32.u32 	%f11, %r50;
	fma.rn.f32 	%f15, %f11, 0f2F800000, 0f2F000000;
	setp.ltu.f32 	%p3, %f15, %f4;
	mov.u32 	%r61, %r18;
	mov.u32 	%r62, %r56;
	@%p3 bra 	$L__BB0_3;
	add.f32 	%f14, %f14, 0f3F800000;
	mov.u32 	%r52, %r58;
	mov.u32 	%r53, %r59;
	mov.u32 	%r61, %r60;
	mov.u32 	%r62, %r18;
	bra.uni 	$L__BB0_2;
$L__BB0_6:
	st.global.v2.u32 	[%rd1+8], {%r56, %r18};
	st.global.v2.u32 	[%rd1+16], {%r60, %r59};
	st.global.v2.u32 	[%rd1], {%r23, %r61};
	add.f32 	%f12, %f14, %f2;
	mul.f32 	%f13, %f7, %f12;
	cvta.to.global.u64 	%rd6, %rd3;
	mul.wide.s32 	%rd7, %r1, 4;
	add.s64 	%rd8, %rd6, %rd7;
	st.global.f32 	[%rd8], %f13;
$L__BB0_7:
	ret;

}
	// .globl	_Z7poissonjfP17curandStateXORWOWPfPjS2_
.visible .entry _Z7poissonjfP17curandStateXORWOWPfPjS2_(
	.param .u32 _Z7poissonjfP17curandStateXORWOWPfPjS2__param_0,
	.param .f32 _Z7poissonjfP17curandStateXORWOWPfPjS2__param_1,
	.param .u64 .ptr .align 1 _Z7poissonjfP17curandStateXORWOWPfPjS2__param_2,
	.param .u64 .ptr .align 1 _Z7poissonjfP17curandStateXORWOWPfPjS2__param_3,
	.param .u64 .ptr .align 1 _Z7poissonjfP17curandStateXORWOWPfPjS2__param_4,
	.param .u64 .ptr .align 1 _Z7poissonjfP17curandStateXORWOWPfPjS2__param_5
)
{
	.reg .pred 	%p<10>;
	.reg .b32 	%r<83>;
	.reg .b32 	%f<20>;
	.reg .b64 	%rd<19>;
	// demoted variable
	.shared .align 4 .u32 _ZZ7poissonjfP17curandStateXORWOWPfPjS2_E15blockSpikeCount;
	// demoted variable
	.shared .align 4 .b8 _ZZ7poissonjfP17curandStateXORWOWPfPjS2_E14blockOutSpikes[128];
	// demoted variable
	.shared .align 4 .u32 _ZZ7poissonjfP17curandStateXORWOWPfPjS2_E16blockSpikeOffset;
	ld.param.u32 	%r30, [_Z7poissonjfP17curandStateXORWOWPfPjS2__param_0];
	ld.param.f32 	%f10, [_Z7poissonjfP17curandStateXORWOWPfPjS2__param_1];
	ld.param.u64 	%rd3, [_Z7poissonjfP17curandStateXORWOWPfPjS2__param_2];
	ld.param.u64 	%rd6, [_Z7poissonjfP17curandStateXORWOWPfPjS2__param_3];
	ld.param.u64 	%rd4, [_Z7poissonjfP17curandStateXORWOWPfPjS2__param_4];
	ld.param.u64 	%rd5, [_Z7poissonjfP17curandStateXORWOWPfPjS2__param_5];
	cvta.to.global.u64 	%rd1, %rd6;
	mov.u32 	%r1, %ctaid.y;
	mov.u32 	%r2, %tid.x;
	mov.u32 	%r31, %ctaid.x;
	shl.b32 	%r32, %r31, 5;
	add.s32 	%r3, %r32, %r2;
	mul.lo.s32 	%r4, %r30, %r1;
	setp.ne.s32 	%p1, %r2, 0;
	@%p1 bra 	$L__BB1_2;
	mov.b32 	%r33, 0;
	st.shared.u32 	[_ZZ7poissonjfP17curandStateXORWOWPfPjS2_E15blockSpikeCount], %r33;
$L__BB1_2:
	bar.sync 	0;
	setp.ge.u32 	%p2, %r3, %r30;
	@%p2 bra 	$L__BB1_11;
	mul.wide.s32 	%rd7, %r3, 4;
	add.s64 	%rd8, %rd1, %rd7;
	ld.global.f32 	%f19, [%rd8];
	setp.gtu.f32 	%p3, %f19, 0f00000000;
	@%p3 bra 	$L__BB1_10;
	add.s32 	%r34, %r4, %r3;
	cvta.to.global.u64 	%rd9, %rd3;
	mul.wide.u32 	%rd10, %r34, 48;
	add.s64 	%rd2, %rd9, %rd10;
	ld.global.v2.u32 	{%r71, %r76}, [%rd2];
	ld.global.v2.u32 	{%r82, %r81}, [%rd2+8];
	ld.global.v2.u32 	{%r73, %r72}, [%rd2+16];
	mov.f32 	%f17, 0f00000000;
$L__BB1_5:
	shr.u32 	%r35, %r76, 2;
	xor.b32  	%r36, %r35, %r76;
	shl.b32 	%r37, %r72, 4;
	shl.b32 	%r38, %r36, 1;
	xor.b32  	%r39, %r38, %r37;
	xor.b32  	%r40, %r39, %r36;
	xor.b32  	%r78, %r40, %r72;
	add.s32 	%r71, %r71, 362437;
	add.s32 	%r41, %r78, %r71;
	cvt.rn.f32.u32 	%f12, %r41;
	fma.rn.f32 	%f3, %f12, 0f2F800000, 0f2F000000;
	mov.u32 	%r79, %r72;
	mov.u32 	%r80, %r73;
	mov.f32 	%f18, %f3;
$L__BB1_6:
	mov.u32 	%r76, %r80;
	mov.u32 	%r21, %r79;
	mov.u32 	%r80, %r78;
	shr.u32 	%r42, %r82, 2;
	xor.b32  	%r43, %r42, %r82;
	shl.b32 	%r44, %r80, 4;
	shl.b32 	%r45, %r43, 1;
	xor.b32  	%r46, %r45, %r44;
	xor.b32  	%r47, %r46, %r43;
	xor.b32  	%r79, %r47, %r80;
	add.s32 	%r26, %r71, 362437;
	add.s32 	%r48, %r79, %r26;
	cvt.rn.f32.u32 	%f13, %r48;
	fma.rn.f32 	%f5, %f13, 0f2F800000, 0f2F000000;
	setp.lt.f32 	%p4, %f18, %f5;
	@%p4 bra 	$L__BB1_9;
	shr.u32 	%r49, %r81, 2;
	xor.b32  	%r50, %r49, %r81;
	shl.b32 	%r51, %r79, 4;
	shl.b32 	%r52, %r50, 1;
	xor.b32  	%r53, %r52, %r51;
	xor.b32  	%r54, %r53, %r50;
	xor.b32  	%r78, %r54, %r79;
	add.s32 	%r71, %r71, 724874;
	add.s32 	%r55, %r78, %r71;
	cvt.rn.f32.u32 	%f14, %r55;
	fma.rn.f32 	%f18, %f14, 0f2F800000, 0f2F000000;
	setp.ltu.f32 	%p5, %f18, %f5;
	mov.u32 	%r81, %r21;
	mov.u32 	%r82, %r76;
	@%p5 bra 	$L__BB1_6;
	add.f32 	%f17, %f17, 0f3F800000;
	mov.u32 	%r72, %r78;
	mov.u32 	%r73, %r79;
	mov.u32 	%r81, %r80;
	mov.u32 	%r82, %r21;
	bra.uni 	$L__BB1_5;
$L__BB1_9:
	st.global.v2.u32 	[%rd2+8], {%r76, %r21};
	st.global.v2.u32 	[%rd2+16], {%r80, %r79};
	st.global.v2.u32 	[%rd2], {%r26, %r81};
	add.f32 	%f15, %f17, %f3;
	fma.rn.f32 	%f19, %f10, %f15, %f19;
	atom.shared.add.u32 	%r56, [_ZZ7poissonjfP17curandStateXORWOWPfPjS2_E15blockSpikeCount], 1;
	shl.b32 	%r57, %r56, 2;
	mov.u32 	%r58, _ZZ7poissonjfP17curandStateXORWOWPfPjS2_E14blockOutSpikes;
	add.s32 	%r59, %r58, %r57;
	st.shared.u32 	[%r59], %r3;
$L__BB1_10:
	add.f32 	%f16, %f19, 0fBF800000;
	add.s32 	%r60, %r4, %r3;
	mul.wide.u32 	%rd11, %r60, 4;
	add.s64 	%rd12, %rd1, %rd11;
	st.global.f32 	[%rd12], %f16;
$L__BB1_11:
	setp.ne.s32 	%p6, %r2, 0;
	bar.sync 	0;
	ld.shared.u32 	%r61, [_ZZ7poissonjfP17curandStateXORWOWPfPjS2_E15blockSpikeCount];
	setp.eq.s32 	%p7, %r61, 0;
	or.pred  	%p8, %p6, %p7;
	@%p8 bra 	$L__BB1_13;
	cvta.to.global.u64 	%rd13, %rd4;
	mul.wide.u32 	%rd14, %r1, 4;
	add.s64 	%rd15, %rd13, %rd14;
	atom.global.add.u32 	%r62, [%rd15], %r61;
	st.shared.u32 	[_ZZ7poissonjfP17curandStateXORWOWPfPjS2_E16blockSpikeOffset], %r62;
$L__BB1_13:
	bar.sync 	0;
	ld.shared.u32 	%r63, [_ZZ7poissonjfP17curandStateXORWOWPfPjS2_E15blockSpikeCount];
	setp.ge.u32 	%p9, %r2, %r63;
	@%p9 bra 	$L__BB1_15;
	shl.b32 	%r64, %r2, 2;
	mov.u32 	%r65, _ZZ7poissonjfP17curandStateXORWOWPfPjS2_E14blockOutSpikes;
	add.s32 	%r66, %r65, %r64;
	ld.shared.u32 	%r67, [%r66];
	ld.shared.u32 	%r68, [_ZZ7poissonjfP17curandStateXORWOWPfPjS2_E16blockSpikeOffset];
	add.s32 	%r69, %r4, %r2;
	add.s32 	%r70, %r69, %r68;
	cvta.to.global.u64 	%rd16, %rd5;
	mul.wide.u32 	%rd17, %r70, 4;
	add.s64 	%rd18, %rd16, %rd17;
	st.global.u32 	[%rd18], %r67;
$L__BB1_15:
	ret;

}
	// .globl	_Z12globalAtomicjjPKjS0_PKfS2_S2_PfS3_
.visible .entry _Z12globalAtomicjjPKjS0_PKfS2_S2_PfS3_(
	.param .u32 _Z12globalAtomicjjPKjS0_PKfS2_S2_PfS3__param_0,
	.param .u32 _Z12globalAtomicjjPKjS0_PKfS2_S2_PfS3__param_1,
	.param .u64 .ptr .align 1 _Z12globalAtomicjjPKjS0_PKfS2_S2_PfS3__param_2,
	.param .u64 .ptr .align 1 _Z12globalAtomicjjPKjS0_PKfS2_S2_PfS3__param_3,
	.param .u64 .ptr .align 1 _Z12globalAtomicjjPKjS0_PKfS2_S2_PfS3__param_4,
	.param .u64 .ptr .align 1 _Z12globalAtomicjjPKjS0_PKfS2_S2_PfS3__param_5,
	.param .u64 .ptr .align 1 _Z12globalAtomicjjPKjS0_PKfS2_S2_PfS3__param_6,
	.param .u64 .ptr .align 1 _Z12globalAtomicjjPKjS0_PKfS2_S2_PfS3__param_7,
	.param .u64 .ptr .align 1 _Z12globalAtomicjjPKjS0_PKfS2_S2_PfS3__param_8
)
{
	.reg .pred 	%p<12>;
	.reg .b32 	%r<77>;
	.reg .b32 	%f<68>;
	.reg .b64 	%rd<67>;
	// demoted variable
	.shared .align 4 .b8 _ZZ12globalAtomicjjPKjS0_PKfS2_S2_PfS3_E7s_spike[128];
	ld.param.u32 	%r22, [_Z12globalAtomicjjPKjS0_PKfS2_S2_PfS3__param_0];
	ld.param.u32 	%r21, [_Z12globalAtomicjjPKjS0_PKfS2_S2_PfS3__param_1];
	ld.param.u64 	%rd9, [_Z12globalAtomicjjPKjS0_PKfS2_S2_PfS3__param_2];
	ld.param.u64 	%rd10, [_Z12globalAtomicjjPKjS0_PKfS2_S2_PfS3__param_4];
	ld.param.u64 	%rd11, [_Z12globalAtomicjjPKjS0_PKfS2_S2_PfS3__param_7];
	ld.param.u64 	%rd12, [_Z12globalAtomicjjPKjS0_PKfS2_S2_PfS3__param_8];
	cvta.to.global.u64 	%rd1, %rd11;
	cvta.to.global.u64 	%rd2, %rd10;
	cvta.to.global.u64 	%rd3, %rd12;
	cvta.to.global.u64 	%rd13, %rd9;
	mov.u32 	%r1, %ctaid.y;
	mov.u32 	%r2, %tid.x;
	mov.u32 	%r23, %ctaid.x;
	shl.b32 	%r24, %r23, 5;
	add.s32 	%r3, %r24, %r2;
	mul.lo.s32 	%r4, %r22, %r1;
	mul.lo.s32 	%r5, %r4, %r21;
	mul.wide.u32 	%rd14, %r1, 4;
	add.s64 	%rd15, %rd13, %rd14;
	ld.global.u32 	%r25, [%rd15];
	add.s32 	%r6, %r25, 31;
	shr.u32 	%r7, %r6, 5;
	setp.lt.u32 	%p1, %r6, 32;
	@%p1 bra 	$L__BB2_13;
	ld.param.u64 	%rd66, [_Z12globalAtomicjjPKjS0_PKfS2_S2_PfS3__param_6];
	ld.param.u64 	%rd65, [_Z12globalAtomicjjPKjS0_PKfS2_S2_PfS3__param_5];
	cvta.to.global.u64 	%rd16, %rd66;
	cvta.to.global.u64 	%rd17, %rd65;
	and.b32  	%r27, %r6, 31;
	add.s32 	%r8, %r27, 1;
	mad.lo.s32 	%r28, %r21, %r1, %r3;
	mul.wide.u32 	%rd18, %r28, 4;
	add.s64 	%rd4, %rd16, %rd18;
	add.s64 	%rd5, %rd17, %rd18;
	mov.b32 	%r73, 0;
$L__BB2_2:
	add.s32 	%r29, %r7, -1;
	setp.eq.s32 	%p2, %r73, %r29;
	selp.b32 	%r10, %r8, 32, %p2;
	bar.sync 	0;
	setp.ge.u32 	%p3, %r2, %r10;
	@%p3 bra 	$L__BB2_4;
	ld.param.u64 	%rd64, [_Z12globalAtomicjjPKjS0_PKfS2_S2_PfS3__param_3];
	shl.b32 	%r30, %r73, 5;
	add.s32 	%r31, %r4, %r2;
	add.s32 	%r32, %r31, %r30;
	cvta.to.global.u64 	%rd19, %rd64;
	mul.wide.u32 	%rd20, %r32, 4;
	add.s64 	%rd21, %rd19, %rd20;
	ld.global.u32 	%r33, [%rd21];
	shl.b32 	%r34, %r2, 2;
	mov.u32 	%r35, _ZZ12globalAtomicjjPKjS0_PKfS2_S2_PfS3_E7s_spike;
	add.s32 	%r36, %r35, %r34;
	st.shared.u32 	[%r36], %r33;
$L__BB2_4:
	setp.ge.u32 	%p4, %r3, %r21;
	bar.sync 	0;
	@%p4 bra 	$L__BB2_12;
	and.b32  	%r11, %r10, 3;
	setp.lt.u32 	%p5, %r10, 4;
	mov.b32 	%r76, 0;
	@%p5 bra 	$L__BB2_8;
	mov.u32 	%r39, _ZZ12globalAtomicjjPKjS0_PKfS2_S2_PfS3_E7s_spike;
	add.s32 	%r74, %r39, 8;
	and.b32  	%r40, %r10, 60;
	neg.s32 	%r75, %r40;
$L__BB2_7:
	add.s32 	%r41, %r7, -1;
	setp.eq.s32 	%p6, %r73, %r41;
	selp.b32 	%r42, %r8, 32, %p6;
	and.b32  	%r76, %r42, 60;
	ld.shared.u32 	%r43, [%r74+-8];
	mad.lo.s32 	%r44, %r43, %r21, %r3;
	ld.global.f32 	%f1, [%rd4];
	mul.f32 	%f2, %f1, 0f40A00000;
	add.s32 	%r45, %r44, %r5;
	mul.wide.u32 	%rd22, %r45, 4;
	add.s64 	%rd23, %rd3, %rd22;
	ld.global.f32 	%f3, [%rd23];
	sub.f32 	%f4, %f3, %f2;
	st.global.f32 	[%rd23], %f4;
	add.s32 	%r46, %r43, %r4;
	mul.wide.u32 	%rd24, %r46, 4;
	add.s64 	%rd25, %rd1, %rd24;
	mul.wide.u32 	%rd26, %r44, 4;
	add.s64 	%rd27, %rd2, %rd26;
	ld.global.f32 	%f5, [%rd27];
	ld.global.f32 	%f6, [%rd5];
	ld.global.f32 	%f7, [%rd4];
	sub.f32 	%f8, %f6, %f7;
	mul.f32 	%f9, %f5, %f8;
	atom.global.add.f32 	%f10, [%rd25], %f9;
	ld.shared.u32 	%r47, [%r74+-4];
	mad.lo.s32 	%r48, %r47, %r21, %r3;
	ld.global.f32 	%f11, [%rd4];
	mul.f32 	%f12, %f11, 0f40A00000;
	add.s32 	%r49, %r48, %r5;
	mul.wide.u32 	%rd28, %r49, 4;
	add.s64 	%rd29, %rd3, %rd28;
	ld.global.f32 	%f13, [%rd29];
	sub.f32 	%f14, %f13, %f12;
	st.global.f32 	[%rd29], %f14;
	add.s32 	%r50, %r47, %r4;
	mul.wide.u32 	%rd30, %r50, 4;
	add.s64 	%rd31, %rd1, %rd30;
	mul.wide.u32 	%rd32, %r48, 4;
	add.s64 	%rd33, %rd2, %rd32;
	ld.global.f32 	%f15, [%rd33];
	ld.global.f32 	%f16, [%rd5];
	ld.global.f32 	%f17, [%rd4];
	sub.f32 	%f18, %f16, %f17;
	mul.f32 	%f19, %f15, %f18;
	atom.global.add.f32 	%f20, [%rd31], %f19;
	ld.shared.u32 	%r51, [%r74];
	mad.lo.s32 	%r52, %r51, %r21, %r3;
	ld.global.f32 	%f21, [%rd4];
	mul.f32 	%f22, %f21, 0f40A00000;
	add.s32 	%r53, %r52, %r5;
	mul.wide.u32 	%rd34, %r53, 4;
	add.s64 	%rd35, %rd3, %rd34;
	ld.global.f32 	%f23, [%rd35];
	sub.f32 	%f24, %f23, %f22;
	st.global.f32 	[%rd35], %f24;
	add.s32 	%r54, %r51, %r4;
	mul.wide.u32 	%rd36, %r54, 4;
	add.s64 	%rd37, %rd1, %rd36;
	mul.wide.u32 	%rd38, %r52, 4;
	add.s64 	%rd39, %rd2, %rd38;
	ld.global.f32 	%f25, [%rd39];
	ld.global.f32 	%f26, [%rd5];
	ld.global.f32 	%f27, [%rd4];
	sub.f32 	%f28, %f26, %f27;
	mul.f32 	%f29, %f25, %f28;
	atom.global.add.f32 	%f30, [%rd37], %f29;
	ld.shared.u32 	%r55, [%r74+4];
	mad.lo.s32 	%r56, %r55, %r21, %r3;
	ld.global.f32 	%f31, [%rd4];
	mul.f32 	%f32, %f31, 0f40A00000;
	add.s32 	%r57, %r56, %r5;
	mul.wide.u32 	%rd40, %r57, 4;
	add.s64 	%rd41, %rd3, %rd40;
	ld.global.f32 	%f33, [%rd41];
	sub.f32 	%f34, %f33, %f32;
	st.global.f32 	[%rd41], %f34;
	add.s32 	%r58, %r55, %r4;
	mul.wide.u32 	%rd42, %r58, 4;
	add.s64 	%rd43, %rd1, %rd42;
	mul.wide.u32 	%rd44, %r56, 4;
	add.s64 	%rd45, %rd2, %rd44;
	ld.global.f32 	%f35, [%rd45];
	ld.global.f32 	%f36, [%rd5];
	ld.global.f32 	%f37, [%rd4];
	sub.f32 	%f38, %f36, %f37;
	mul.f32 	%f39, %f35, %f38;
	atom.global.add.f32 	%f40, [%rd43], %f39;
	add.s32 	%r75, %r75, 4;
	add.s32 	%r74, %r74, 16;
	setp.ne.s32 	%p7, %r75, 0;
	@%p7 bra 	$L__BB2_7;
$L__BB2_8:
	setp.eq.s32 	%p8, %r11, 0;
	@%p8 bra 	$L__BB2_12;
	shl.b32 	%r59, %r76, 2;
	mov.u32 	%r60, _ZZ12globalAtomicjjPKjS0_PKfS2_S2_PfS3_E7s_spike;
	add.s32 	%r19, %r60, %r59;
	ld.shared.u32 	%r61, [%r19];
	mad.lo.s32 	%r62, %r61, %r21, %r3;
	ld.global.f32 	%f41, [%rd4];
	add.s32 	%r63, %r62, %r5;
	mul.wide.u32 	%rd46, %r63, 4;
	add.s64 	%rd47, %rd3, %rd46;
	ld.global.f32 	%f42, [%rd47];
	fma.rn.f32 	%f43, %f41, 0fC0A00000, %f42;
	st.global.f32 	[%rd47], %f43;
	add.s32 	%r64, %r61, %r4;
	mul.wide.u32 	%rd48, %r64, 4;
	add.s64 	%rd49, %rd1, %rd48;
	mul.wide.u32 	%rd50, %r62, 4;
	add.s64 	%rd51, %rd2, %rd50;
	ld.global.f32 	%f44, [%rd51];
	ld.global.f32 	%f45, [%rd5];
	ld.global.f32 	%f46, [%rd4];
	sub.f32 	%f47, %f45, %f46;
	mul.f32 	%f48, %f44, %f47;
	atom.global.add.f32 	%f49, [%rd49], %f48;
	setp.eq.s32 	%p9, %r11, 1;
	@%p9 bra 	$L__BB2_12;
	ld.shared.u32 	%r65, [%r19+4];
	mad.lo.s32 	%r66, %r65, %r21, %r3;
	ld.global.f32 	%f50, [%rd4];
	add.s32 	%r67, %r66, %r5;
	mul.wide.u32 	%rd52, %r67, 4;
	add.s64 	%rd53, %rd3, %rd52;
	ld.global.f32 	%f51, [%rd53];
	fma.rn.f32 	%f52, %f50, 0fC0A00000, %f51;
	st.global.f32 	[%rd53], %f52;
	add.s32 	%r68, %r65, %r4;
	mul.wide.u32 	%rd54, %r68, 4;
	add.s64 	%rd55, %rd1, %rd54;
	mul.wide.u32 	%rd56, %r66, 4;
	add.s64 	%rd57, %rd2, %rd56;
	ld.global.f32 	%f53, [%rd57];
	ld.global.f32 	%f54, [%rd5];
	ld.global.f32 	%f55, [%rd4];
	sub.f32 	%f56, %f54, %f55;
	mul.f32 	%f57, %f53, %f56;
	atom.global.add.f32 	%f58, [%rd55], %f57;
	setp.eq.s32 	%p10, %r11, 2;
	@%p10 bra 	$L__BB2_12;
	ld.shared.u32 	%r69, [%r19+8];
	mad.lo.s32 	%r70, %r69, %r21, %r3;
	ld.global.f32 	%f59, [%rd4];
	add.s32 	%r71, %r70, %r5;
	mul.wide.u32 	%rd58, %r71, 4;
	add.s64 	%rd59, %rd3, %rd58;
	ld.global.f32 	%f60, [%rd59];
	fma.rn.f32 	%f61, %f59, 0fC0A00000, %f60;
	st.global.f32 	[%rd59], %f61;
	add.s32 	%r72, %r69, %r4;
	mul.wide.u32 	%rd60, %r72, 4;
	add.s64 	%rd61, %rd1, %rd60;
	mul.wide.u32 	%rd62, %r70, 4;
	add.s64 	%rd63, %rd2, %rd62;
	ld.global.f32 	%f62, [%rd63];
	ld.global.f32 	%f63, [%rd5];
	ld.global.f32 	%f64, [%rd4];
	sub.f32 	%f65, %f63, %f64;
	mul.f32 	%f66, %f62, %f65;
	atom.global.add.f32 	%f67, [%rd61], %f66;
$L__BB2_12:
	add.s32 	%r73, %r73, 1;
	setp.ne.s32 	%p11, %r73, %r7;
	@%p11 bra 	$L__BB2_2;
$L__BB2_13:
	ret;

}
	// .globl	_Z18globalAtomicLiftedjjPKjS0_PKfS2_S2_PfS3_
.visible .entry _Z18globalAtomicLiftedjjPKjS0_PKfS2_S2_PfS3_(
	.param .u32 _Z18globalAtomicLiftedjjPKjS0_PKfS2_S2_PfS3__param_0,
	.param .u32 _Z18globalAtomicLiftedjjPKjS0_PKfS2_S2_PfS3__param_1,
	.param .u64 .ptr .align 1 _Z18globalAtomicLiftedjjPKjS0_PKfS2_S2_PfS3__param_2,
	.param .u64 .ptr .align 1 _Z18globalAtomicLiftedjjPKjS0_PKfS2_S2_PfS3__param_3,
	.param .u64 .ptr .align 1 _Z18globalAtomicLiftedjjPKjS0_PKfS2_S2_PfS3__param_4,
	.param .u64 .ptr .align 1 _Z18globalAtomicLiftedjjPKjS0_PKfS2_S2_PfS3__param_5,
	.param .u64 .ptr .align 1 _Z18globalAtomicLiftedjjPKjS0_PKfS2_S2_PfS3__param_6,
	.param .u64 .ptr .align 1 _Z18globalAtomicLiftedjjPKjS0_PKfS2_S2_PfS3__param_7,
	.param .u64 .ptr .align 1 _Z18globalAtomicLiftedjjPKjS0_PKfS2_S2_PfS3__param_8
)
{
	.reg .pred 	%p<13>;
	.reg .b32 	%r<77>;
	.reg .b32 	%f<45>;
	.reg .b64 	%rd<65>;
	// demoted variable
	.shared .align 4 .b8 _ZZ18globalAtomicLiftedjjPKjS0_PKfS2_S2_PfS3_E7s_spike[128];
	ld.param.u32 	%r22, [_Z18globalAtomicLiftedjjPKjS0_PKfS2_S2_PfS3__param_0];
	ld.param.u32 	%r21, [_Z18globalAtomicLiftedjjPKjS0_PKfS2_S2_PfS3__param_1];
	ld.param.u64 	%rd8, [_Z18globalAtomicLiftedjjPKjS0_PKfS2_S2_PfS3__param_2];
	ld.param.u64 	%rd5, [_Z18globalAtomicLiftedjjPKjS0_PKfS2_S2_PfS3__param_3];
	ld.param.u64 	%rd9, [_Z18globalAtomicLiftedjjPKjS0_PKfS2_S2_PfS3__param_4];
	ld.param.u64 	%rd7, [_Z18globalAtomicLiftedjjPKjS0_PKfS2_S2_PfS3__param_6];
	ld.param.u64 	%rd10, [_Z18globalAtomicLiftedjjPKjS0_PKfS2_S2_PfS3__param_7];
	ld.param.u64 	%rd11, [_Z18globalAtomicLiftedjjPKjS0_PKfS2_S2_PfS3__param_8];
	cvta.to.global.u64 	%rd1, %rd10;
	cvta.to.global.u64 	%rd2, %rd9;
	cvta.to.global.u64 	%rd3, %rd11;
	cvta.to.global.u64 	%rd12, %rd8;
	mov.u32 	%r1, %ctaid.y;
	mov.u32 	%r2, %tid.x;
	mov.u32 	%r23, %ctaid.x;
	shl.b32 	%r24, %r23, 5;
	add.s32 	%r3, %r24, %r2;
	mul.lo.s32 	%r4, %r22, %r1;
	mul.lo.s32 	%r5, %r4, %r21;
	mul.wide.u32 	%rd13, %r1, 4;
	add.s64 	%rd14, %rd12, %rd13;
	ld.global.u32 	%r25, [%rd14];
	add.s32 	%r6, %r25, 31;
	shr.u32 	%r7, %r6, 5;
	setp.ge.u32 	%p1, %r3, %r21;
	mov.f32 	%f43, 0f00000000;
	mov.f32 	%f44, %f43;
	@%p1 bra 	$L__BB3_2;
	ld.param.u64 	%rd64, [_Z18globalAtomicLiftedjjPKjS0_PKfS2_S2_PfS3__param_5];
	cvta.to.global.u64 	%rd15, %rd7;
	cvta.to.global.u64 	%rd16, %rd64;
	mad.lo.s32 	%r26, %r21, %r1, %r3;
	mul.wide.u32 	%rd17, %r26, 4;
	add.s64 	%rd18, %rd16, %rd17;
	ld.global.f32 	%f43, [%rd18];
	add.s64 	%rd19, %rd15, %rd17;
	ld.global.f32 	%f44, [%rd19];
$L__BB3_2:
	sub.f32 	%f5, %f43, %f44;
	setp.lt.u32 	%p2, %r6, 32;
	@%p2 bra 	$L__BB3_15;
	and.b32  	%r28, %r6, 31;
	add.s32 	%r8, %r28, 1;
	mul.f32 	%f6, %f44, 0f40A00000;
	cvta.to.global.u64 	%rd4, %rd5;
	mov.b32 	%r73, 0;
	add.s32 	%r29, %r7, -1;
	add.s32 	%r31, %r4, %r2;
$L__BB3_4:
	setp.eq.s32 	%p3, %r73, %r29;
	selp.b32 	%r10, %r8, 32, %p3;
	bar.sync 	0;
	setp.ge.u32 	%p4, %r2, %r10;
	@%p4 bra 	$L__BB3_6;
	shl.b32 	%r30, %r73, 5;
	add.s32 	%r32, %r31, %r30;
	mul.wide.u32 	%rd20, %r32, 4;
	add.s64 	%rd21, %rd4, %rd20;
	ld.global.u32 	%r33, [%rd21];
	shl.b32 	%r34, %r2, 2;
	mov.u32 	%r35, _ZZ18globalAtomicLiftedjjPKjS0_PKfS2_S2_PfS3_E7s_spike;
	add.s32 	%r36, %r35, %r34;
	st.shared.u32 	[%r36], %r33;
$L__BB3_6:
	setp.ge.u32 	%p5, %r3, %r21;
	bar.sync 	0;
	@%p5 bra 	$L__BB3_14;
	and.b32  	%r11, %r10, 3;
	setp.lt.u32 	%p6, %r10, 4;
	mov.b32 	%r76, 0;
	@%p6 bra 	$L__BB3_10;
	mov.u32 	%r39, _ZZ18globalAtomicLiftedjjPKjS0_PKfS2_S2_PfS3_E7s_spike;
	add.s32 	%r74, %r39, 8;
	and.b32  	%r40, %r10, 60;
	neg.s32 	%r75, %r40;
$L__BB3_9:
	add.s32 	%r41, %r7, -1;
	setp.eq.s32 	%p7, %r73, %r41;
	selp.b32 	%r42, %r8, 32, %p7;
	and.b32  	%r76, %r42, 60;
	ld.shared.u32 	%r43, [%r74+-8];
	mad.lo.s32 	%r44, %r43, %r21, %r3;
	add.s32 	%r45, %r44, %r5;
	mul.wide.u32 	%rd22, %r45, 4;
	add.s64 	%rd23, %rd3, %rd22;
	ld.global.f32 	%f8, [%rd23];
	sub.f32 	%f9, %f8, %f6;
	st.global.f32 	[%rd23], %f9;
	add.s32 	%r46, %r43, %r4;
	mul.wide.u32 	%rd24, %r46, 4;
	add.s64 	%rd25, %rd1, %rd24;
	mul.wide.u32 	%rd26, %r44, 4;
	add.s64 	%rd27, %rd2, %rd26;
	ld.global.f32 	%f10, [%rd27];
	mul.f32 	%f11, %f5, %f10;
	atom.global.add.f32 	%f12, [%rd25], %f11;
	ld.shared.u32 	%r47, [%r74+-4];
	mad.lo.s32 	%r48, %r47, %r21, %r3;
	add.s32 	%r49, %r48, %r5;
	mul.wide.u32 	%rd28, %r49, 4;
	add.s64 	%rd29, %rd3, %rd28;
	ld.global.f32 	%f13, [%rd29];
	sub.f32 	%f14, %f13, %f6;
	st.global.f32 	[%rd29], %f14;
	add.s32 	%r50, %r47, %r4;
	mul.wide.u32 	%rd30, %r50, 4;
	add.s64 	%rd31, %rd1, %rd30;
	mul.wide.u32 	%rd32, %r48, 4;
	add.s64 	%rd33, %rd2, %rd32;
	ld.global.f32 	%f15, [%rd33];
	mul.f32 	%f16, %f5, %f15;
	atom.global.add.f32 	%f17, [%rd31], %f16;
	ld.shared.u32 	%r51, [%r74];
	mad.lo.s32 	%r52, %r51, %r21, %r3;
	add.s32 	%r53, %r52, %r5;
	mul.wide.u32 	%rd34, %r53, 4;
	add.s64 	%rd35, %rd3, %rd34;
	ld.global.f32 	%f18, [%rd35];
	sub.f32 	%f19, %f18, %f6;
	st.global.f32 	[%rd35], %f19;
	add.s32 	%r54, %r51, %r4;
	mul.wide.u32 	%rd36, %r54, 4;
	add.s64 	%rd37, %rd1, %rd36;
	mul.wide.u32 	%rd38, %r52, 4;
	add.s64 	%rd39, %rd2, %rd38;
	ld.global.f32 	%f20, [%rd39];
	mul.f32 	%f21, %f5, %f20;
	atom.global.add.f32 	%f22, [%rd37], %f21;
	ld.shared.u32 	%r55, [%r74+4];
	mad.lo.s32 	%r56, %r55, %r21, %r3;
	add.s32 	%r57, %r56, %r5;
	mul.wide.u32 	%rd40, %r57, 4;
	add.s64 	%rd41, %rd3, %rd40;
	ld.global.f32 	%f23, [%rd41];
	sub.f32 	%f24, %f23, %f6;
	st.global.f32 	[%rd41], %f24;
	add.s32 	%r58, %r55, %r4;
	mul.wide.u32 	%rd42, %r58, 4;
	add.s64 	%rd43, %rd1, %rd42;
	mul.wide.u32 	%rd44, %r56, 4;
	add.s64 	%rd45, %rd2, %rd44;
	ld.global.f32 	%f25, [%rd45];
	mul.f32 	%f26, %f5, %f25;
	atom.global.add.f32 	%f27, [%rd43], %f26;
	add.s32 	%r75, %r75, 4;
	add.s32 	%r74, %r74, 16;
	setp.ne.s32 	%p8, %r75, 0;
	@%p8 bra 	$L__BB3_9;
$L__BB3_10:
	setp.eq.s32 	%p9, %r11, 0;
	@%p9 bra 	$L__BB3_14;
	shl.b32 	%r59, %r76, 2;
	mov.u32 	%r60, _ZZ18globalAtomicLiftedjjPKjS0_PKfS2_S2_PfS3_E7s_spike;
	add.s32 	%r19, %r60, %r59;
	ld.shared.u32 	%r61, [%r19];
	mad.lo.s32 	%r62, %r61, %r21, %r3;
	add.s32 	%r63, %r62, %r5;
	mul.wide.u32 	%rd46, %r63, 4;
	add.s64 	%rd47, %rd3, %rd46;
	ld.global.f32 	%f28, [%rd47];
	sub.f32 	%f29, %f28, %f6;
	st.global.f32 	[%rd47], %f29;
	add.s32 	%r64, %r61, %r4;
	mul.wide.u32 	%rd48, %r64, 4;
	add.s64 	%rd49, %rd1, %rd48;
	mul.wide.u32 	%rd50, %r62, 4;
	add.s64 	%rd51, %rd2, %rd50;
	ld.global.f32 	%f30, [%rd51];
	mul.f32 	%f31, %f5, %f30;
	atom.global.add.f32 	%f32, [%rd49], %f31;
	setp.eq.s32 	%p10, %r11, 1;
	@%p10 bra 	$L__BB3_14;
	ld.shared.u32 	%r65, [%r19+4];
	mad.lo.s32 	%r66, %r65, %r21, %r3;
	add.s32 	%r67, %r66, %r5;
	mul.wide.u32 	%rd52, %r67, 4;
	add.s64 	%rd53, %rd3, %rd52;
	ld.global.f32 	%f33, [%rd53];
	sub.f32 	%f34, %f33, %f6;
	st.global.f32 	[%rd53], %f34;
	add.s32 	%r68, %r65, %r4;
	mul.wide.u32 	%rd54, %r68, 4;
	add.s64 	%rd55, %rd1, %rd54;
	mul.wide.u32 	%rd56, %r66, 4;
	add.s64 	%rd57, %rd2, %rd56;
	ld.global.f32 	%f35, [%rd57];
	mul.f32 	%f36, %f5, %f35;
	atom.global.add.f32 	%f37, [%rd55], %f36;
	setp.eq.s32 	%p11, %r11, 2;
	@%p11 bra 	$L__BB3_14;
	ld.shared.u32 	%r69, [%r19+8];
	mad.lo.s32 	%r70, %r69, %r21, %r3;
	add.s32 	%r71, %r70, %r5;
	mul.wide.u32 	%rd58, %r71, 4;
	add.s64 	%rd59, %rd3, %rd58;
	ld.global.f32 	%f38, [%rd59];
	sub.f32 	%f39, %f38, %f6;
	st.global.f32 	[%rd59], %f39;
	add.s32 	%r72, %r69, %r4;
	mul.wide.u32 	%rd60, %r72, 4;
	add.s64 	%rd61, %rd1, %rd60;
	mul.wide.u32 	%rd62, %r70, 4;
	add.s64 	%rd63, %rd2, %rd62;
	ld.global.f32 	%f40, [%rd63];
	mul.f32 	%f41, %f5, %f40;
	atom.global.add.f32 	%f42, [%rd61], %f41;
$L__BB3_14:
	add.s32 	%r73, %r73, 1;
	setp.ne.s32 	%p12, %r73, %r7;
	@%p12 bra 	$L__BB3_4;
$L__BB3_15:
	ret;

}
	// .globl	_Z12sharedAtomicjjPKjS0_PKfS2_S2_PfS3_
.visible .entry _Z12sharedAtomicjjPKjS0_PKfS2_S2_PfS3_(
	.param .u32 _Z12sharedAtomicjjPKjS0_PKfS2_S2_PfS3__param_0,
	.param .u32 _Z12sharedAtomicjjPKjS0_PKfS2_S2_PfS3__param_1,
	.param .u64 .ptr .align 1 _Z12sharedAtomicjjPKjS0_PKfS2_S2_PfS3__param_2,
	.param .u64 .ptr .align 1 _Z12sharedAtomicjjPKjS0_PKfS2_S2_PfS3__param_3,
	.param .u64 .ptr .align 1 _Z12sharedAtomicjjPKjS0_PKfS2_S2_PfS3__param_4,
	.param .u64 .ptr .align 1 _Z12sharedAtomicjjPKjS0_PKfS2_S2_PfS3__param_5,
	.param .u64 .ptr .align 1 _Z12sharedAtomicjjPKjS0_PKfS2_S2_PfS3__param_6,
	.param .u64 .ptr .align 1 _Z12sharedAtomicjjPKjS0_PKfS2_S2_PfS3__param_7,
	.param .u64 .ptr .align 1 _Z12sharedAtomicjjPKjS0_PKfS2_S2_PfS3__param_8
)
{
	.reg .pred 	%p<12>;
	.reg .b32 	%r<85>;
	.reg .b32 	%f<70>;
	.reg .b64 	%rd<53>;
	// demoted variable
	.shared .align 4 .b8 _ZZ12sharedAtomicjjPKjS0_PKfS2_S2_PfS3_E7s_spike[128];
	// demoted variable
	.shared .align 4 .b8 _ZZ12sharedAtomicjjPKjS0_PKfS2_S2_PfS3_E13s_outCurrents[128];
	ld.param.u32 	%r25, [_Z12sharedAtomicjjPKjS0_PKfS2_S2_PfS3__param_0];
	ld.param.u32 	%r24, [_Z12sharedAtomicjjPKjS0_PKfS2_S2_PfS3__param_1];
	ld.param.u64 	%rd10, [_Z12sharedAtomicjjPKjS0_PKfS2_S2_PfS3__param_2];
	ld.param.u64 	%rd6, [_Z12sharedAtomicjjPKjS0_PKfS2_S2_PfS3__param_3];
	ld.param.u64 	%rd11, [_Z12sharedAtomicjjPKjS0_PKfS2_S2_PfS3__param_4];
	ld.param.u64 	%rd7, [_Z12sharedAtomicjjPKjS0_PKfS2_S2_PfS3__param_5];
	ld.param.u64 	%rd8, [_Z12sharedAtomicjjPKjS0_PKfS2_S2_PfS3__param_6];
	ld.param.u64 	%rd12, [_Z12sharedAtomicjjPKjS0_PKfS2_S2_PfS3__param_8];
	cvta.to.global.u64 	%rd1, %rd11;
	cvta.to.global.u64 	%rd2, %rd12;
	cvta.to.global.u64 	%rd13, %rd10;
	mov.u32 	%r1, %ctaid.y;
	mov.u32 	%r2, %tid.x;
	mov.u32 	%r26, %ctaid.x;
	shl.b32 	%r27, %r26, 5;
	add.s32 	%r3, %r27, %r2;
	mul.lo.s32 	%r4, %r25, %r1;
	mul.lo.s32 	%r5, %r4, %r24;
	mul.wide.u32 	%rd14, %r1, 4;
	add.s64 	%rd15, %rd13, %rd14;
	ld.global.u32 	%r28, [%rd15];
	add.s32 	%r6, %r28, 31;
	shr.u32 	%r7, %r6, 5;
	setp.lt.u32 	%p1, %r6, 32;
	@%p1 bra 	$L__BB4_15;
	cvta.to.global.u64 	%rd16, %rd8;
	cvta.to.global.u64 	%rd17, %rd7;
	and.b32  	%r30, %r6, 31;
	add.s32 	%r8, %r30, 1;
	mad.lo.s32 	%r31, %r24, %r1, %r3;
	mul.wide.u32 	%rd18, %r31, 4;
	add.s64 	%rd3, %rd16, %rd18;
	add.s64 	%rd4, %rd17, %rd18;
	cvta.to.global.u64 	%rd5, %rd6;
	mov.b32 	%r80, 0;
$L__BB4_2:
	add.s32 	%r32, %r7, -1;
	setp.eq.s32 	%p2, %r80, %r32;
	selp.b32 	%r10, %r8, 32, %p2;
	bar.sync 	0;
	setp.ge.u32 	%p3, %r2, %r10;
	@%p3 bra 	$L__BB4_4;
	shl.b32 	%r33, %r80, 5;
	add.s32 	%r34, %r4, %r2;
	add.s32 	%r35, %r34, %r33;
	mul.wide.u32 	%rd19, %r35, 4;
	add.s64 	%rd20, %rd5, %rd19;
	ld.global.u32 	%r36, [%rd20];
	shl.b32 	%r37, %r2, 2;
	mov.u32 	%r38, _ZZ12sharedAtomicjjPKjS0_PKfS2_S2_PfS3_E7s_spike;
	add.s32 	%r39, %r38, %r37;
	st.shared.u32 	[%r39], %r36;
	mov.u32 	%r40, _ZZ12sharedAtomicjjPKjS0_PKfS2_S2_PfS3_E13s_outCurrents;
	add.s32 	%r41, %r40, %r37;
	mov.b32 	%r42, 0;
	st.shared.u32 	[%r41], %r42;
$L__BB4_4:
	setp.ge.u32 	%p4, %r3, %r24;
	bar.sync 	0;
	@%p4 bra 	$L__BB4_12;
	and.b32  	%r11, %r10, 3;
	setp.lt.u32 	%p5, %r10, 4;
	mov.b32 	%r84, 0;
	@%p5 bra 	$L__BB4_8;
	mov.u32 	%r46, _ZZ12sharedAtomicjjPKjS0_PKfS2_S2_PfS3_E7s_spike;
	add.s32 	%r83, %r46, 8;
	mov.u32 	%r47, _ZZ12sharedAtomicjjPKjS0_PKfS2_S2_PfS3_E13s_outCurrents;
	add.s32 	%r81, %r47, 8;
	and.b32  	%r48, %r10, 60;
	neg.s32 	%r82, %r48;
$L__BB4_7:
	and.b32  	%r84, %r10, 60;
	ld.shared.u32 	%r49, [%r83+-8];
	mad.lo.s32 	%r50, %r49, %r24, %r3;
	ld.global.f32 	%f1, [%rd3];
	mul.f32 	%f2, %f1, 0f40A00000;
	add.s32 	%r51, %r50, %r5;
	mul.wide.u32 	%rd21, %r51, 4;
	add.s64 	%rd22, %rd2, %rd21;
	ld.global.f32 	%f3, [%rd22];
	sub.f32 	%f4, %f3, %f2;
	st.global.f32 	[%rd22], %f4;
	mul.wide.u32 	%rd23, %r50, 4;
	add.s64 	%rd24, %rd1, %rd23;
	ld.global.f32 	%f5, [%rd24];
	ld.global.f32 	%f6, [%rd4];
	ld.global.f32 	%f7, [%rd3];
	sub.f32 	%f8, %f6, %f7;
	mul.f32 	%f9, %f5, %f8;
	atom.shared.add.f32 	%f10, [%r81+-8], %f9;
	ld.shared.u32 	%r52, [%r83+-4];
	mad.lo.s32 	%r53, %r52, %r24, %r3;
	ld.global.f32 	%f11, [%rd3];
	mul.f32 	%f12, %f11, 0f40A00000;
	add.s32 	%r54, %r53, %r5;
	mul.wide.u32 	%rd25, %r54, 4;
	add.s64 	%rd26, %rd2, %rd25;
	ld.global.f32 	%f13, [%rd26];
	sub.f32 	%f14, %f13, %f12;
	st.global.f32 	[%rd26], %f14;
	mul.wide.u32 	%rd27, %r53, 4;
	add.s64 	%rd28, %rd1, %rd27;
	ld.global.f32 	%f15, [%rd28];
	ld.global.f32 	%f16, [%rd4];
	ld.global.f32 	%f17, [%rd3];
	sub.f32 	%f18, %f16, %f17;
	mul.f32 	%f19, %f15, %f18;
	atom.shared.add.f32 	%f20, [%r81+-4], %f19;
	ld.shared.u32 	%r55, [%r83];
	mad.lo.s32 	%r56, %r55, %r24, %r3;
	ld.global.f32 	%f21, [%rd3];
	mul.f32 	%f22, %f21, 0f40A00000;
	add.s32 	%r57, %r56, %r5;
	mul.wide.u32 	%rd29, %r57, 4;
	add.s64 	%rd30, %rd2, %rd29;
	ld.global.f32 	%f23, [%rd30];
	sub.f32 	%f24, %f23, %f22;
	st.global.f32 	[%rd30], %f24;
	mul.wide.u32 	%rd31, %r56, 4;
	add.s64 	%rd32, %rd1, %rd31;
	ld.global.f32 	%f25, [%rd32];
	ld.global.f32 	%f26, [%rd4];
	ld.global.f32 	%f27, [%rd3];
	sub.f32 	%f28, %f26, %f27;
	mul.f32 	%f29, %f25, %f28;
	atom.shared.add.f32 	%f30, [%r81], %f29;
	ld.shared.u32 	%r58, [%r83+4];
	mad.lo.s32 	%r59, %r58, %r24, %r3;
	ld.global.f32 	%f31, [%rd3];
	mul.f32 	%f32, %f31, 0f40A00000;
	add.s32 	%r60, %r59, %r5;
	mul.wide.u32 	%rd33, %r60, 4;
	add.s64 	%rd34, %rd2, %rd33;
	ld.global.f32 	%f33, [%rd34];
	sub.f32 	%f34, %f33, %f32;
	st.global.f32 	[%rd34], %f34;
	mul.wide.u32 	%rd35, %r59, 4;
	add.s64 	%rd36, %rd1, %rd35;
	ld.global.f32 	%f35, [%rd36];
	ld.global.f32 	%f36, [%rd4];
	ld.global.f32 	%f37, [%rd3];
	sub.f32 	%f38, %f36, %f37;
	mul.f32 	%f39, %f35, %f38;
	atom.shared.add.f32 	%f40, [%r81+4], %f39;
	add.s32 	%r83, %r83, 16;
	add.s32 	%r82, %r82, 4;
	add.s32 	%r81, %r81, 16;
	setp.ne.s32 	%p6, %r82, 0;
	@%p6 bra 	$L__BB4_7;
$L__BB4_8:
	setp.eq.s32 	%p7, %r11, 0;
	@%p7 bra 	$L__BB4_12;
	shl.b32 	%r61, %r84, 2;
	mov.u32 	%r62, _ZZ12sharedAtomicjjPKjS0_PKfS2_S2_PfS3_E7s_spike;
	add.s32 	%r21, %r62, %r61;
	ld.shared.u32 	%r63, [%r21];
	mad.lo.s32 	%r64, %r63, %r24, %r3;
	ld.global.f32 	%f41, [%rd3];
	add.s32 	%r65, %r64, %r5;
	mul.wide.u32 	%rd37, %r65, 4;
	add.s64 	%rd38, %rd2, %rd37;
	ld.global.f32 	%f42, [%rd38];
	fma.rn.f32 	%f43, %f41, 0fC0A00000, %f42;
	st.global.f32 	[%rd38], %f43;
	mov.u32 	%r66, _ZZ12sharedAtomicjjPKjS0_PKfS2_S2_PfS3_E13s_outCurrents;
	add.s32 	%r22, %r66, %r61;
	mul.wide.u32 	%rd39, %r64, 4;
	add.s64 	%rd40, %rd1, %rd39;
	ld.global.f32 	%f44, [%rd40];
	ld.global.f32 	%f45, [%rd4];
	ld.global.f32 	%f46, [%rd3];
	sub.f32 	%f47, %f45, %f46;
	mul.f32 	%f48, %f44, %f47;
	atom.shared.add.f32 	%f49, [%r22], %f48;
	setp.eq.s32 	%p8, %r11, 1;
	@%p8 bra 	$L__BB4_12;
	ld.shared.u32 	%r67, [%r21+4];
	mad.lo.s32 	%r68, %r67, %r24, %r3;
	ld.global.f32 	%f50, [%rd3];
	add.s32 	%r69, %r68, %r5;
	mul.wide.u32 	%rd41, %r69, 4;
	add.s64 	%rd42, %rd2, %rd41;
	ld.global.f32 	%f51, [%rd42];
	fma.rn.f32 	%f52, %f50, 0fC0A00000, %f51;
	st.global.f32 	[%rd42], %f52;
	mul.wide.u32 	%rd43, %r68, 4;
	add.s64 	%rd44, %rd1, %rd43;
	ld.global.f32 	%f53, [%rd44];
	ld.global.f32 	%f54, [%rd4];
	ld.global.f32 	%f55, [%rd3];
	sub.f32 	%f56, %f54, %f55;
	mul.f32 	%f57, %f53, %f56;
	atom.shared.add.f32 	%f58, [%r22+4], %f57;
	setp.eq.s32 	%p9, %r11, 2;
	@%p9 bra 	$L__BB4_12;
	ld.shared.u32 	%r70, [%r21+8];
	mad.lo.s32 	%r71, %r70, %r24, %r3;
	ld.global.f32 	%f59, [%rd3];
	add.s32 	%r72, %r71, %r5;
	mul.wide.u32 	%rd45, %r72, 4;
	add.s64 	%rd46, %rd2, %rd45;
	ld.global.f32 	%f60, [%rd46];
	fma.rn.f32 	%f61, %f59, 0fC0A00000, %f60;
	st.global.f32 	[%rd46], %f61;
	mul.wide.u32 	%rd47, %r71, 4;
	add.s64 	%rd48, %rd1, %rd47;
	ld.global.f32 	%f62, [%rd48];
	ld.global.f32 	%f63, [%rd4];
	ld.global.f32 	%f64, [%rd3];
	sub.f32 	%f65, %f63, %f64;
	mul.f32 	%f66, %f62, %f65;
	atom.shared.add.f32 	%f67, [%r22+8], %f66;
$L__BB4_12:
	setp.ge.u32 	%p10, %r2, %r10;
	bar.sync 	0;
	@%p10 bra 	$L__BB4_14;
	ld.param.u64 	%rd52, [_Z12sharedAtomicjjPKjS0_PKfS2_S2_PfS3__param_7];
	shl.b32 	%r73, %r2, 2;
	mov.u32 	%r74, _ZZ12sharedAtomicjjPKjS0_PKfS2_S2_PfS3_E7s_spike;
	add.s32 	%r75, %r74, %r73;
	ld.shared.u32 	%r76, [%r75];
	add.s32 	%r77, %r76, %r4;
	cvta.to.global.u64 	%rd49, %rd52;
	mul.wide.u32 	%rd50, %r77, 4;
	add.s64 	%rd51, %rd49, %rd50;
	mov.u32 	%r78, _ZZ12sharedAtomicjjPKjS0_PKfS2_S2_PfS3_E13s_outCurrents;
	add.s32 	%r79, %r78, %r73;
	ld.shared.f32 	%f68, [%r79];
	atom.global.add.f32 	%f69, [%rd51], %f68;
$L__BB4_14:
	bar.sync 	0;
	add.s32 	%r80, %r80, 1;
	setp.ne.s32 	%p11, %r80, %r7;
	@%p11 bra 	$L__BB4_2;
$L__BB4_15:
	ret;

}
	// .globl	_Z13warpReductionjjPKjS0_PKfS2_S2_PfS3_
.visible .entry _Z13warpReductionjjPKjS0_PKfS2_S2_PfS3_(
	.param .u32 _Z13warpReductionjjPKjS0_PKfS2_S2_PfS3__param_0,
	.param .u32 _Z13warpReductionjjPKjS0_PKfS2_S2_PfS3__param_1,
	.param .u64 .ptr .align 1 _Z13warpReductionjjPKjS0_PKfS2_S2_PfS3__param_2,
	.param .u64 .ptr .align 1 _Z13warpReductionjjPKjS0_PKfS2_S2_PfS3__param_3,
	.param .u64 .ptr .align 1 _Z13warpReductionjjPKjS0_PKfS2_S2_PfS3__param_4,
	.param .u64 .ptr .align 1 _Z13warpReductionjjPKjS0_PKfS2_S2_PfS3__param_5,
	.param .u64 .ptr .align 1 _Z13warpReductionjjPKjS0_PKfS2_S2_PfS3__param_6,
	.param .u64 .ptr .align 1 _Z13warpReductionjjPKjS0_PKfS2_S2_PfS3__param_7,
	.param .u64 .ptr .align 1 _Z13warpReductionjjPKjS0_PKfS2_S2_PfS3__param_8
)
{
	.reg .pred 	%p<30>;
	.reg .b32 	%r<93>;
	.reg .b32 	%f<67>;
	.reg .b64 	%rd<41>;
	// demoted variable
	.shared .align 4 .b8 _ZZ13warpReductionjjPKjS0_PKfS2_S2_PfS3_E7s_spike[128];
	ld.param.u32 	%r22, [_Z13warpReductionjjPKjS0_PKfS2_S2_PfS3__param_0];
	ld.param.u32 	%r21, [_Z13warpReductionjjPKjS0_PKfS2_S2_PfS3__param_1];
	ld.param.u64 	%rd10, [_Z13warpReductionjjPKjS0_PKfS2_S2_PfS3__param_2];
	ld.param.u64 	%rd7, [_Z13warpReductionjjPKjS0_PKfS2_S2_PfS3__param_3];
	ld.param.u64 	%rd11, [_Z13warpReductionjjPKjS0_PKfS2_S2_PfS3__param_4];
	ld.param.u64 	%rd9, [_Z13warpReductionjjPKjS0_PKfS2_S2_PfS3__param_6];
	ld.param.u64 	%rd12, [_Z13warpReductionjjPKjS0_PKfS2_S2_PfS3__param_7];
	ld.param.u64 	%rd13, [_Z13warpReductionjjPKjS0_PKfS2_S2_PfS3__param_8];
	cvta.to.global.u64 	%rd1, %rd12;
	cvta.to.global.u64 	%rd2, %rd11;
	cvta.to.global.u64 	%rd3, %rd13;
	cvta.to.global.u64 	%rd14, %rd10;
	mov.u32 	%r1, %ctaid.y;
	mov.u32 	%r2, %tid.x;
	mov.u32 	%r23, %ctaid.x;
	shl.b32 	%r24, %r23, 5;
	add.s32 	%r3, %r24, %r2;
	mul.lo.s32 	%r4, %r22, %r1;
	mul.lo.s32 	%r5, %r4, %r21;
	mul.wide.u32 	%rd15, %r1, 4;
	add.s64 	%rd16, %rd14, %rd15;
	ld.global.u32 	%r25, [%rd16];
	add.s32 	%r6, %r25, 31;
	shr.u32 	%r7, %r6, 5;
	setp.lt.u32 	%p1, %r6, 32;
	@%p1 bra 	$L__BB5_21;
	ld.param.u64 	%rd40, [_Z13warpReductionjjPKjS0_PKfS2_S2_PfS3__param_5];
	and.b32  	%r8, %r2, 31;
	cvta.to.global.u64 	%rd17, %rd9;
	cvta.to.global.u64 	%rd18, %rd40;
	and.b32  	%r27, %r6, 31;
	add.s32 	%r9, %r27, 1;
	mad.lo.s32 	%r28, %r21, %r1, %r3;
	mul.wide.u32 	%rd19, %r28, 4;
	add.s64 	%rd4, %rd17, %rd19;
	add.s64 	%rd5, %rd18, %rd19;
	cvta.to.global.u64 	%rd6, %rd7;
	mov.b32 	%r89, 0;
$L__BB5_2:
	add.s32 	%r29, %r7, -1;
	setp.eq.s32 	%p2, %r89, %r29;
	selp.b32 	%r11, %r9, 32, %p2;
	bar.sync 	0;
	setp.ge.u32 	%p3, %r2, %r11;
	@%p3 bra 	$L__BB5_4;
	shl.b32 	%r30, %r89, 5;
	add.s32 	%r31, %r4, %r2;
	add.s32 	%r32, %r31, %r30;
	mul.wide.u32 	%rd20, %r32, 4;
	add.s64 	%rd21, %rd6, %rd20;
	ld.global.u32 	%r33, [%rd21];
	shl.b32 	%r34, %r2, 2;
	mov.u32 	%r35, _ZZ13warpReductionjjPKjS0_PKfS2_S2_PfS3_E7s_spike;
	add.s32 	%r36, %r35, %r34;
	st.shared.u32 	[%r36], %r33;
$L__BB5_4:
	bar.sync 	0;
	setp.eq.s32 	%p4, %r11, 1;
	mov.b32 	%r92, 0;
	@%p4 bra 	$L__BB5_15;
	mov.u32 	%r39, _ZZ13warpReductionjjPKjS0_PKfS2_S2_PfS3_E7s_spike;
	add.s32 	%r90, %r39, 4;
	and.b32  	%r92, %r11, 62;
	neg.s32 	%r91, %r92;
$L__BB5_6:
	setp.ge.u32 	%p5, %r3, %r21;
	mov.f32 	%f64, 0f00000000;
	@%p5 bra 	$L__BB5_8;
	ld.shared.u32 	%r41, [%r90+-4];
	mad.lo.s32 	%r42, %r41, %r21, %r3;
	ld.global.f32 	%f11, [%rd4];
	add.s32 	%r43, %r42, %r5;
	mul.wide.u32 	%rd22, %r43, 4;
	add.s64 	%rd23, %rd3, %rd22;
	ld.global.f32 	%f12, [%rd23];
	fma.rn.f32 	%f13, %f11, 0fC0A00000, %f12;
	st.global.f32 	[%rd23], %f13;
	mul.wide.u32 	%rd24, %r42, 4;
	add.s64 	%rd25, %rd2, %rd24;
	ld.global.f32 	%f14, [%rd25];
	ld.global.f32 	%f15, [%rd5];
	ld.global.f32 	%f16, [%rd4];
	sub.f32 	%f17, %f15, %f16;
	fma.rn.f32 	%f64, %f14, %f17, 0f00000000;
$L__BB5_8:
	setp.ne.s32 	%p6, %r8, 0;
	mov.b32 	%r44, %f64;
	shfl.sync.down.b32	%r45|%p7, %r44, 16, 31, -1;
	mov.b32 	%f18, %r45;
	add.f32 	%f19, %f64, %f18;
	mov.b32 	%r46, %f19;
	shfl.sync.down.b32	%r47|%p8, %r46, 8, 31, -1;
	mov.b32 	%f20, %r47;
	add.f32 	%f21, %f19, %f20;
	mov.b32 	%r48, %f21;
	shfl.sync.down.b32	%r49|%p9, %r48, 4, 31, -1;
	mov.b32 	%f22, %r49;
	add.f32 	%f23, %f21, %f22;
	mov.b32 	%r50, %f23;
	shfl.sync.down.b32	%r51|%p10, %r50, 2, 31, -1;
	mov.b32 	%f24, %r51;
	add.f32 	%f25, %f23, %f24;
	mov.b32 	%r52, %f25;
	shfl.sync.down.b32	%r53|%p11, %r52, 1, 31, -1;
	mov.b32 	%f26, %r53;
	add.f32 	%f3, %f25, %f26;
	@%p6 bra 	$L__BB5_10;
	ld.shared.u32 	%r54, [%r90+-4];
	add.s32 	%r55, %r54, %r4;
	mul.wide.u32 	%rd26, %r55, 4;
	add.s64 	%rd27, %rd1, %rd26;
	atom.global.add.f32 	%f27, [%rd27], %f3;
$L__BB5_10:
	setp.ge.u32 	%p12, %r3, %r21;
	mov.f32 	%f65, 0f00000000;
	@%p12 bra 	$L__BB5_12;
	ld.shared.u32 	%r56, [%r90];
	mad.lo.s32 	%r57, %r56, %r21, %r3;
	ld.global.f32 	%f29, [%rd4];
	add.s32 	%r58, %r57, %r5;
	mul.wide.u32 	%rd28, %r58, 4;
	add.s64 	%rd29, %rd3, %rd28;
	ld.global.f32 	%f30, [%rd29];
	fma.rn.f32 	%f31, %f29, 0fC0A00000, %f30;
	st.global.f32 	[%rd29], %f31;
	mul.wide.u32 	%rd30, %r57, 4;
	add.s64 	%rd31, %rd2, %rd30;
	ld.global.f32 	%f32, [%rd31];
	ld.global.f32 	%f33, [%rd5];
	ld.global.f32 	%f34, [%rd4];
	sub.f32 	%f35, %f33, %f34;
	fma.rn.f32 	%f65, %f32, %f35, 0f00000000;
$L__BB5_12:
	setp.ne.s32 	%p13, %r8, 0;
	mov.b32 	%r59, %f65;
	shfl.sync.down.b32	%r60|%p14, %r59, 16, 31, -1;
	mov.b32 	%f36, %r60;
	add.f32 	%f37, %f65, %f36;
	mov.b32 	%r61, %f37;
	shfl.sync.down.b32	%r62|%p15, %r61, 8, 31, -1;
	mov.b32 	%f38, %r62;
	add.f32 	%f39, %f37, %f38;
	mov.b32 	%r63, %f39;
	shfl.sync.down.b32	%r64|%p16, %r63, 4, 31, -1;
	mov.b32 	%f40, %r64;
	add.f32 	%f41, %f39, %f40;
	mov.b32 	%r65, %f41;
	shfl.sync.down.b32	%r66|%p17, %r65, 2, 31, -1;
	mov.b32 	%f42, %r66;
	add.f32 	%f43, %f41, %f42;
	mov.b32 	%r67, %f43;
	shfl.sync.down.b32	%r68|%p18, %r67, 1, 31, -1;
	mov.b32 	%f44, %r68;
	add.f32 	%f6, %f43, %f44;
	@%p13 bra 	$L__BB5_14;
	ld.shared.u32 	%r69, [%r90];
	add.s32 	%r70, %r69, %r4;
	mul.wide.u32 	%rd32, %r70, 4;
	add.s64 	%rd33, %rd1, %rd32;
	atom.global.add.f32 	%f45, [%rd33], %f6;
$L__BB5_14:
	add.s32 	%r91, %r91, 2;
	add.s32 	%r90, %r90, 8;
	setp.ne.s32 	%p19, %r91, 0;
	@%p19 bra 	$L__BB5_6;
$L__BB5_15:
	and.b32  	%r71, %r11, 1;
	setp.eq.b32 	%p20, %r71, 1;
	not.pred 	%p21, %p20;
	@%p21 bra 	$L__BB5_20;
	setp.ge.u32 	%p22, %r3, %r21;
	shl.b32 	%r72, %r92, 2;
	mov.u32 	%r73, _ZZ13warpReductionjjPKjS0_PKfS2_S2_PfS3_E7s_spike;
	add.s32 	%r19, %r73, %r72;
	mov.f32 	%f66, 0f00000000;
	@%p22 bra 	$L__BB5_18;
	ld.shared.u32 	%r74, [%r19];
	mad.lo.s32 	%r75, %r74, %r21, %r3;
	ld.global.f32 	%f47, [%rd4];
	add.s32 	%r76, %r75, %r5;
	mul.wide.u32 	%rd34, %r76, 4;
	add.s64 	%rd35, %rd3, %rd34;
	ld.global.f32 	%f48, [%rd35];
	fma.rn.f32 	%f49, %f47, 0fC0A00000, %f48;
	st.global.f32 	[%rd35], %f49;
	mul.wide.u32 	%rd36, %r75, 4;
	add.s64 	%rd37, %rd2, %rd36;
	ld.global.f32 	%f50, [%rd37];
	ld.global.f32 	%f51, [%rd5];
	ld.global.f32 	%f52, [%rd4];
	sub.f32 	%f53, %f51, %f52;
	fma.rn.f32 	%f66, %f50, %f53, 0f00000000;
$L__BB5_18:
	setp.ne.s32 	%p23, %r8, 0;
	mov.b32 	%r77, %f66;
	shfl.sync.down.b32	%r78|%p24, %r77, 16, 31, -1;
	mov.b32 	%f54, %r78;
	add.f32 	%f55, %f66, %f54;
	mov.b32 	%r79, %f55;
	shfl.sync.down.b32	%r80|%p25, %r79, 8, 31, -1;
	mov.b32 	%f56, %r80;
	add.f32 	%f57, %f55, %f56;
	mov.b32 	%r81, %f57;
	shfl.sync.down.b32	%r82|%p26, %r81, 4, 31, -1;
	mov.b32 	%f58, %r82;
	add.f32 	%f59, %f57, %f58;
	mov.b32 	%r83, %f59;
	shfl.sync.down.b32	%r84|%p27, %r83, 2, 31, -1;
	mov.b32 	%f60, %r84;
	add.f32 	%f61, %f59, %f60;
	mov.b32 	%r85, %f61;
	shfl.sync.down.b32	%r86|%p28, %r85, 1, 31, -1;
	mov.b32 	%f62, %r86;
	add.f32 	%f9, %f61, %f62;
	@%p23 bra 	$L__BB5_20;
	ld.shared.u32 	%r87, [%r19];
	add.s32 	%r88, %r87, %r4;
	mul.wide.u32 	%rd38, %r88, 4;
	add.s64 	%rd39, %rd1, %rd38;
	atom.global.add.f32 	%f63, [%rd39], %f9;
$L__BB5_20:
	add.s32 	%r89, %r89, 1;
	setp.ne.s32 	%p29, %r89, %r7;
	@%p29 bra 	$L__BB5_2;
$L__BB5_21:
	ret;

}
	// .globl	_Z19warpReductionLiftedjjPKjS0_PKfS2_S2_PfS3_
.visible .entry _Z19warpReductionLiftedjjPKjS0_PKfS2_S2_PfS3_(
	.param .u32 _Z19warpReductionLiftedjjPKjS0_PKfS2_S2_PfS3__param_0,
	.param .u32 _Z19warpReductionLiftedjjPKjS0_PKfS2_S2_PfS3__param_1,
	.param .u64 .ptr .align 1 _Z19warpReductionLiftedjjPKjS0_PKfS2_S2_PfS3__param_2,
	.param .u64 .ptr .align 1 _Z19warpReductionLiftedjjPKjS0_PKfS2_S2_PfS3__param_3,
	.param .u64 .ptr .align 1 _Z19warpReductionLiftedjjPKjS0_PKfS2_S2_PfS3__param_4,
	.param .u64 .ptr .align 1 _Z19warpReductionLiftedjjPKjS0_PKfS2_S2_PfS3__param_5,
	.param .u64 .ptr .align 1 _Z19warpReductionLiftedjjPKjS0_PKfS2_S2_PfS3__param_6,
	.param .u64 .ptr .align 1 _Z19warpReductionLiftedjjPKjS0_PKfS2_S2_PfS3__param_7,
	.param .u64 .ptr .align 1 _Z19warpReductionLiftedjjPKjS0_PKfS2_S2_PfS3__param_8
)
{
	.reg .pred 	%p<60>;
	.reg .b32 	%r<152>;
	.reg .b32 	%f<136>;
	.reg .b64 	%rd<65>;
	// demoted variable
	.shared .align 4 .b8 _ZZ19warpReductionLiftedjjPKjS0_PKfS2_S2_PfS3_E7s_spike[128];
	ld.param.u32 	%r26, [_Z19warpReductionLiftedjjPKjS0_PKfS2_S2_PfS3__param_0];
	ld.param.u32 	%r25, [_Z19warpReductionLiftedjjPKjS0_PKfS2_S2_PfS3__param_1];
	ld.param.u64 	%rd8, [_Z19warpReductionLiftedjjPKjS0_PKfS2_S2_PfS3__param_2];
	ld.param.u64 	%rd9, [_Z19warpReductionLiftedjjPKjS0_PKfS2_S2_PfS3__param_4];
	ld.param.u64 	%rd6, [_Z19warpReductionLiftedjjPKjS0_PKfS2_S2_PfS3__param_5];
	ld.param.u64 	%rd7, [_Z19warpReductionLiftedjjPKjS0_PKfS2_S2_PfS3__param_6];
	ld.param.u64 	%rd10, [_Z19warpReductionLiftedjjPKjS0_PKfS2_S2_PfS3__param_7];
	ld.param.u64 	%rd11, [_Z19warpReductionLiftedjjPKjS0_PKfS2_S2_PfS3__param_8];
	cvta.to.global.u64 	%rd1, %rd10;
	cvta.to.global.u64 	%rd2, %rd9;
	cvta.to.global.u64 	%rd3, %rd11;
	cvta.to.global.u64 	%rd12, %rd8;
	mov.u32 	%r1, %ctaid.y;
	mov.u32 	%r2, %tid.x;
	mov.u32 	%r27, %ctaid.x;
	shl.b32 	%r28, %r27, 5;
	add.s32 	%r3, %r28, %r2;
	and.b32  	%r4, %r2, 31;
	mul.lo.s32 	%r5, %r26, %r1;
	mul.lo.s32 	%r6, %r5, %r25;
	mul.wide.u32 	%rd13, %r1, 4;
	add.s64 	%rd14, %rd12, %rd13;
	ld.global.u32 	%r29, [%rd14];
	add.s32 	%r7, %r29, 31;
	shr.u32 	%r8, %r7, 5;
	setp.ge.u32 	%p1, %r3, %r25;
	mov.f32 	%f127, 0f00000000;
	mov.f32 	%f128, %f127;
	@%p1 bra 	$L__BB6_2;
	cvta.to.global.u64 	%rd15, %rd7;
	cvta.to.global.u64 	%rd16, %rd6;
	mad.lo.s32 	%r30, %r25, %r1, %r3;
	mul.wide.u32 	%rd17, %r30, 4;
	add.s64 	%rd18, %rd16, %rd17;
	ld.global.f32 	%f127, [%rd18];
	add.s64 	%rd19, %rd15, %rd17;
	ld.global.f32 	%f128, [%rd19];
$L__BB6_2:
	sub.f32 	%f5, %f127, %f128;
	setp.lt.u32 	%p2, %r7, 32;
	@%p2 bra 	$L__BB6_41;
	ld.param.u64 	%rd64, [_Z19warpReductionLiftedjjPKjS0_PKfS2_S2_PfS3__param_3];
	add.s32 	%r9, %r8, -1;
	and.b32  	%r32, %r7, 31;
	add.s32 	%r10, %r32, 1;
	add.s32 	%r11, %r5, %r2;
	shl.b32 	%r33, %r2, 2;
	mov.u32 	%r34, _ZZ19warpReductionLiftedjjPKjS0_PKfS2_S2_PfS3_E7s_spike;
	add.s32 	%r12, %r34, %r33;
	mul.f32 	%f6, %f128, 0f40A00000;
	cvta.to.global.u64 	%rd4, %rd64;
	mov.b32 	%r148, 0;
$L__BB6_4:
	setp.eq.s32 	%p3, %r148, %r9;
	selp.b32 	%r14, %r10, 32, %p3;
	bar.sync 	0;
	setp.ge.u32 	%p4, %r2, %r14;
	@%p4 bra 	$L__BB6_6;
	shl.b32 	%r35, %r148, 5;
	add.s32 	%r36, %r11, %r35;
	mul.wide.u32 	%rd20, %r36, 4;
	add.s64 	%rd21, %rd4, %rd20;
	ld.global.u32 	%r37, [%rd21];
	st.shared.u32 	[%r12], %r37;
$L__BB6_6:
	bar.sync 	0;
	and.b32  	%r15, %r14, 3;
	setp.lt.u32 	%p5, %r14, 4;
	mov.b32 	%r151, 0;
	@%p5 bra 	$L__BB6_25;
	and.b32  	%r151, %r14, 60;
	add.s32 	%r149, %r34, 8;
	neg.s32 	%r150, %r151;
$L__BB6_8:
	setp.ge.u32 	%p6, %r3, %r25;
	mov.f32 	%f129, 0f00000000;
	@%p6 bra 	$L__BB6_10;
	ld.shared.u32 	%r41, [%r149+-8];
	mad.lo.s32 	%r42, %r41, %r25, %r3;
	add.s32 	%r43, %r42, %r6;
	mul.wide.u32 	%rd22, %r43, 4;
	add.s64 	%rd23, %rd3, %rd22;
	ld.global.f32 	%f30, [%rd23];
	sub.f32 	%f31, %f30, %f6;
	st.global.f32 	[%rd23], %f31;
	mul.wide.u32 	%rd24, %r42, 4;
	add.s64 	%rd25, %rd2, %rd24;
	ld.global.f32 	%f32, [%rd25];
	fma.rn.f32 	%f129, %f5, %f32, 0f00000000;
$L__BB6_10:
	setp.ne.s32 	%p7, %r4, 0;
	mov.b32 	%r44, %f129;
	shfl.sync.down.b32	%r45|%p8, %r44, 16, 31, -1;
	mov.b32 	%f33, %r45;
	add.f32 	%f34, %f129, %f33;
	mov.b32 	%r46, %f34;
	shfl.sync.down.b32	%r47|%p9, %r46, 8, 31, -1;
	mov.b32 	%f35, %r47;
	add.f32 	%f36, %f34, %f35;
	mov.b32 	%r48, %f36;
	shfl.sync.down.b32	%r49|%p10, %r48, 4, 31, -1;
	mov.b32 	%f37, %r49;
	add.f32 	%f38, %f36, %f37;
	mov.b32 	%r50, %f38;
	shfl.sync.down.b32	%r51|%p11, %r50, 2, 31, -1;
	mov.b32 	%f39, %r51;
	add.f32 	%f40, %f38, %f39;
	mov.b32 	%r52, %f40;
	shfl.sync.down.b32	%r53|%p12, %r52, 1, 31, -1;
	mov.b32 	%f41, %r53;
	add.f32 	%f9, %f40, %f41;
	@%p7 bra 	$L__BB6_12;
	ld.shared.u32 	%r54, [%r149+-8];
	add.s32 	%r55, %r54, %r5;
	mul.wide.u32 	%rd26, %r55, 4;
	add.s64 	%rd27, %rd1, %rd26;
	atom.global.add.f32 	%f42, [%rd27], %f9;
$L__BB6_12:
	mov.f32 	%f130, 0f00000000;
	@%p6 bra 	$L__BB6_14;
	ld.shared.u32 	%r56, [%r149+-4];
	mad.lo.s32 	%r57, %r56, %r25, %r3;
	add.s32 	%r58, %r57, %r6;
	mul.wide.u32 	%rd28, %r58, 4;
	add.s64 	%rd29, %rd3, %rd28;
	ld.global.f32 	%f44, [%rd29];
	sub.f32 	%f45, %f44, %f6;
	st.global.f32 	[%rd29], %f45;
	mul.wide.u32 	%rd30, %r57, 4;
	add.s64 	%rd31, %rd2, %rd30;
	ld.global.f32 	%f46, [%rd31];
	fma.rn.f32 	%f130, %f5, %f46, 0f00000000;
$L__BB6_14:
	mov.b32 	%r59, %f130;
	shfl.sync.down.b32	%r60|%p15, %r59, 16, 31, -1;
	mov.b32 	%f47, %r60;
	add.f32 	%f48, %f130, %f47;
	mov.b32 	%r61, %f48;
	shfl.sync.down.b32	%r62|%p16, %r61, 8, 31, -1;
	mov.b32 	%f49, %r62;
	add.f32 	%f50, %f48, %f49;
	mov.b32 	%r63, %f50;
	shfl.sync.down.b32	%r64|%p17, %r63, 4, 31, -1;
	mov.b32 	%f51, %r64;
	add.f32 	%f52, %f50, %f51;
	mov.b32 	%r65, %f52;
	shfl.sync.down.b32	%r66|%p18, %r65, 2, 31, -1;
	mov.b32 	%f53, %r66;
	add.f32 	%f54, %f52, %f53;
	mov.b32 	%r67, %f54;
	shfl.sync.down.b32	%r68|%p19, %r67, 1, 31, -1;
	mov.b32 	%f55, %r68;
	add.f32 	%f12, %f54, %f55;
	@%p7 bra 	$L__BB6_16;
	ld.shared.u32 	%r69, [%r149+-4];
	add.s32 	%r70, %r69, %r5;
	mul.wide.u32 	%rd32, %r70, 4;
	add.s64 	%rd33, %rd1, %rd32;
	atom.global.add.f32 	%f56, [%rd33], %f12;
$L__BB6_16:
	setp.ge.u32 	%p20, %r3, %r25;
	mov.f32 	%f131, 0f00000000;
	@%p20 bra 	$L__BB6_18;
	ld.shared.u32 	%r71, [%r149];
	mad.lo.s32 	%r72, %r71, %r25, %r3;
	add.s32 	%r73, %r72, %r6;
	mul.wide.u32 	%rd34, %r73, 4;
	add.s64 	%rd35, %rd3, %rd34;
	ld.global.f32 	%f58, [%rd35];
	sub.f32 	%f59, %f58, %f6;
	st.global.f32 	[%rd35], %f59;
	mul.wide.u32 	%rd36, %r72, 4;
	add.s64 	%rd37, %rd2, %rd36;
	ld.global.f32 	%f60, [%rd37];
	fma.rn.f32 	%f131, %f5, %f60, 0f00000000;
$L__BB6_18:
	setp.ne.s32 	%p21, %r4, 0;
	mov.b32 	%r74, %f131;
	shfl.sync.down.b32	%r75|%p22, %r74, 16, 31, -1;
	mov.b32 	%f61, %r75;
	add.f32 	%f62, %f131, %f61;
	mov.b32 	%r76, %f62;
	shfl.sync.down.b32	%r77|%p23, %r76, 8, 31, -1;
	mov.b32 	%f63, %r77;
	add.f32 	%f64, %f62, %f63;
	mov.b32 	%r78, %f64;
	shfl.sync.down.b32	%r79|%p24, %r78, 4, 31, -1;
	mov.b32 	%f65, %r79;
	add.f32 	%f66, %f64, %f65;
	mov.b32 	%r80, %f66;
	shfl.sync.down.b32	%r81|%p25, %r80, 2, 31, -1;
	mov.b32 	%f67, %r81;
	add.f32 	%f68, %f66, %f67;
	mov.b32 	%r82, %f68;
	shfl.sync.down.b32	%r83|%p26, %r82, 1, 31, -1;
	mov.b32 	%f69, %r83;
	add.f32 	%f15, %f68, %f69;
	@%p21 bra 	$L__BB6_20;
	ld.shared.u32 	%r84, [%r149];
	add.s32 	%r85, %r84, %r5;
	mul.wide.u32 	%rd38, %r85, 4;
	add.s64 	%rd39, %rd1, %rd38;
	atom.global.add.f32 	%f70, [%rd39], %f15;
$L__BB6_20:
	mov.f32 	%f132, 0f00000000;
	@%p20 bra 	$L__BB6_22;
	ld.shared.u32 	%r86, [%r149+4];
	mad.lo.s32 	%r87, %r86, %r25, %r3;
	add.s32 	%r88, %r87, %r6;
	mul.wide.u32 	%rd40, %r88, 4;
	add.s64 	%rd41, %rd3, %rd40;
	ld.global.f32 	%f72, [%rd41];
	sub.f32 	%f73, %f72, %f6;
	st.global.f32 	[%rd41], %f73;
	mul.wide.u32 	%rd42, %r87, 4;
	add.s64 	%rd43, %rd2, %rd42;
	ld.global.f32 	%f74, [%rd43];
	fma.rn.f32 	%f132, %f5, %f74, 0f00000000;
$L__BB6_22:
	mov.b32 	%r89, %f132;
	shfl.sync.down.b32	%r90|%p29, %r89, 16, 31, -1;
	mov.b32 	%f75, %r90;
	add.f32 	%f76, %f132, %f75;
	mov.b32 	%r91, %f76;
	shfl.sync.down.b32	%r92|%p30, %r91, 8, 31, -1;
	mov.b32 	%f77, %r92;
	add.f32 	%f78, %f76, %f77;
	mov.b32 	%r93, %f78;
	shfl.sync.down.b32	%r94|%p31, %r93, 4, 31, -1;
	mov.b32 	%f79, %r94;
	add.f32 	%f80, %f78, %f79;
	mov.b32 	%r95, %f80;
	shfl.sync.down.b32	%r96|%p32, %r95, 2, 31, -1;
	mov.b32 	%f81, %r96;
	add.f32 	%f82, %f80, %f81;
	mov.b32 	%r97, %f82;
	shfl.sync.down.b32	%r98|%p33, %r97, 1, 31, -1;
	mov.b32 	%f83, %r98;
	add.f32 	%f18, %f82, %f83;
	@%p21 bra 	$L__BB6_24;
	ld.shared.u32 	%r99, [%r149+4];
	add.s32 	%r100, %r99, %r5;
	mul.wide.u32 	%rd44, %r100, 4;
	add.s64 	%rd45, %rd1, %rd44;
	atom.global.add.f32 	%f84, [%rd45], %f18;
$L__BB6_24:
	add.s32 	%r150, %r150, 4;
	add.s32 	%r149, %r149, 16;
	setp.ne.s32 	%p34, %r150, 0;
	@%p34 bra 	$L__BB6_8;
$L__BB6_25:
	setp.eq.s32 	%p35, %r15, 0;
	@%p35 bra 	$L__BB6_40;
	setp.ge.u32 	%p36, %r3, %r25;
	shl.b32 	%r101, %r151, 2;
	add.s32 	%r23, %r34, %r101;
	mov.f32 	%f133, 0f00000000;
	@%p36 bra 	$L__BB6_28;
	ld.shared.u32 	%r103, [%r23];
	mad.lo.s32 	%r104, %r103, %r25, %r3;
	add.s32 	%r105, %r104, %r6;
	mul.wide.u32 	%rd46, %r105, 4;
	add.s64 	%rd47, %rd3, %rd46;
	ld.global.f32 	%f86, [%rd47];
	sub.f32 	%f87, %f86, %f6;
	st.global.f32 	[%rd47], %f87;
	mul.wide.u32 	%rd48, %r104, 4;
	add.s64 	%rd49, %rd2, %rd48;
	ld.global.f32 	%f88, [%rd49];
	fma.rn.f32 	%f133, %f5, %f88, 0f00000000;
$L__BB6_28:
	setp.ne.s32 	%p37, %r4, 0;
	mov.b32 	%r106, %f133;
	shfl.sync.down.b32	%r107|%p38, %r106, 16, 31, -1;
	mov.b32 	%f89, %r107;
	add.f32 	%f90, %f133, %f89;
	mov.b32 	%r108, %f90;
	shfl.sync.down.b32	%r109|%p39, %r108, 8, 31, -1;
	mov.b32 	%f91, %r109;
	add.f32 	%f92, %f90, %f91;
	mov.b32 	%r110, %f92;
	shfl.sync.down.b32	%r111|%p40, %r110, 4, 31, -1;
	mov.b32 	%f93, %r111;
	add.f32 	%f94, %f92, %f93;
	mov.b32 	%r112, %f94;
	shfl.sync.down.b32	%r113|%p41, %r112, 2, 31, -1;
	mov.b32 	%f95, %r113;
	add.f32 	%f96, %f94, %f95;
	mov.b32 	%r114, %f96;
	shfl.sync.down.b32	%r115|%p42, %r114, 1, 31, -1;
	mov.b32 	%f97, %r115;
	add.f32 	%f21, %f96, %f97;
	@%p37 bra 	$L__BB6_30;
	ld.shared.u32 	%r116, [%r23];
	add.s32 	%r117, %r116, %r5;
	mul.wide.u32 	%rd50, %r117, 4;
	add.s64 	%rd51, %rd1, %rd50;
	atom.global.add.f32 	%f98, [%rd51], %f21;
$L__BB6_30:
	setp.eq.s32 	%p43, %r15, 1;
	@%p43 bra 	$L__BB6_40;
	setp.ge.u32 	%p44, %r3, %r25;
	mov.f32 	%f134, 0f00000000;
	@%p44 bra 	$L__BB6_33;
	ld.shared.u32 	%r118, [%r23+4];
	mad.lo.s32 	%r119, %r118, %r25, %r3;
	add.s32 	%r120, %r119, %r6;
	mul.wide.u32 	%rd52, %r120, 4;
	add.s64 	%rd53, %rd3, %rd52;
	ld.global.f32 	%f100, [%rd53];
	sub.f32 	%f101, %f100, %f6;
	st.global.f32 	[%rd53], %f101;
	mul.wide.u32 	%rd54, %r119, 4;
	add.s64 	%rd55, %rd2, %rd54;
	ld.global.f32 	%f102, [%rd55];
	fma.rn.f32 	%f134, %f5, %f102, 0f00000000;
$L__BB6_33:
	setp.ne.s32 	%p45, %r4, 0;
	mov.b32 	%r121, %f134;
	shfl.sync.down.b32	%r122|%p46, %r121, 16, 31, -1;
	mov.b32 	%f103, %r122;
	add.f32 	%f104, %f134, %f103;
	mov.b32 	%r123, %f104;
	shfl.sync.down.b32	%r124|%p47, %r123, 8, 31, -1;
	mov.b32 	%f105, %r124;
	add.f32 	%f106, %f104, %f105;
	mov.b32 	%r125, %f106;
	shfl.sync.down.b32	%r126|%p48, %r125, 4, 31, -1;
	mov.b32 	%f107, %r126;
	add.f32 	%f108, %f106, %f107;
	mov.b32 	%r127, %f108;
	shfl.sync.down.b32	%r128|%p49, %r127, 2, 31, -1;
	mov.b32 	%f109, %r128;
	add.f32 	%f110, %f108, %f109;
	mov.b32 	%r129, %f110;
	shfl.sync.down.b32	%r130|%p50, %r129, 1, 31, -1;
	mov.b32 	%f111, %r130;
	add.f32 	%f24, %f110, %f111;
	@%p45 bra 	$L__BB6_35;
	ld.shared.u32 	%r131, [%r23+4];
	add.s32 	%r132, %r131, %r5;
	mul.wide.u32 	%rd56, %r132, 4;
	add.s64 	%rd57, %rd1, %rd56;
	atom.global.add.f32 	%f112, [%rd57], %f24;
$L__BB6_35:
	setp.eq.s32 	%p51, %r15, 2;
	@%p51 bra 	$L__BB6_40;
	setp.ge.u32 	%p52, %r3, %r25;
	mov.f32 	%f135, 0f00000000;
	@%p52 bra 	$L__BB6_38;
	ld.shared.u32 	%r133, [%r23+8];
	mad.lo.s32 	%r134, %r133, %r25, %r3;
	add.s32 	%r135, %r134, %r6;
	mul.wide.u32 	%rd58, %r135, 4;
	add.s64 	%rd59, %rd3, %rd58;
	ld.global.f32 	%f114, [%rd59];
	sub.f32 	%f115, %f114, %f6;
	st.global.f32 	[%rd59], %f115;
	mul.wide.u32 	%rd60, %r134, 4;
	add.s64 	%rd61, %rd2, %rd60;
	ld.global.f32 	%f116, [%rd61];
	fma.rn.f32 	%f135, %f5, %f116, 0f00000000;
$L__BB6_38:
	setp.ne.s32 	%p53, %r4, 0;
	mov.b32 	%r136, %f135;
	shfl.sync.down.b32	%r137|%p54, %r136, 16, 31, -1;
	mov.b32 	%f117, %r137;
	add.f32 	%f118, %f135, %f117;
	mov.b32 	%r138, %f118;
	shfl.sync.down.b32	%r139|%p55, %r138, 8, 31, -1;
	mov.b32 	%f119, %r139;
	add.f32 	%f120, %f118, %f119;
	mov.b32 	%r140, %f120;
	shfl.sync.down.b32	%r141|%p56, %r140, 4, 31, -1;
	mov.b32 	%f121, %r141;
	add.f32 	%f122, %f120, %f121;
	mov.b32 	%r142, %f122;
	shfl.sync.down.b32	%r143|%p57, %r142, 2, 31, -1;
	mov.b32 	%f123, %r143;
	add.f32 	%f124, %f122, %f123;
	mov.b32 	%r144, %f124;
	shfl.sync.down.b32	%r145|%p58, %r144, 1, 31, -1;
	mov.b32 	%f125, %r145;
	add.f32 	%f27, %f124, %f125;
	@%p53 bra 	$L__BB6_40;
	ld.shared.u32 	%r146, [%r23+8];
	add.s32 	%r147, %r146, %r5;
	mul.wide.u32 	%rd62, %r147, 4;
	add.s64 	%rd63, %rd1, %rd62;
	atom.global.add.f32 	%f126, [%rd63], %f27;
$L__BB6_40:
	add.s32 	%r148, %r148, 1;
	setp.ne.s32 	%p59, %r148, %r8;
	@%p59 bra 	$L__BB6_4;
$L__BB6_41:
	ret;

}
	// .globl	_Z14initRandomSeedI17curandStateXORWOWEvjjPT_
.visible .entry _Z14initRandomSeedI17curandStateXORWOWEvjjPT_(
	.param .u32 _Z14initRandomSeedI17curandStateXORWOWEvjjPT__param_0,
	.param .u32 _Z14initRandomSeedI17curandStateXORWOWEvjjPT__param_1,
	.param .u64 .ptr .align 1 _Z14initRandomSeedI17curandStateXORWOWEvjjPT__param_2
)
{
	.reg .pred 	%p<25>;
	.reg .b32 	%r<409>;
	.reg .b64 	%rd<18>;

	ld.param.u32 	%r184, [_Z14initRandomSeedI17curandStateXORWOWEvjjPT__param_0];
	ld.param.u32 	%r185, [_Z14initRandomSeedI17curandStateXORWOWEvjjPT__param_1];
	ld.param.u64 	%rd8, [_Z14initRandomSeedI17curandStateXORWOWEvjjPT__param_2];
	mov.u32 	%r186, %tid.x;
	mov.u32 	%r187, %ctaid.x;
	shl.b32 	%r188, %r187, 5;
	add.s32 	%r1, %r188, %r186;
	setp.ge.u32 	%p1, %r1, %r185;
	@%p1 bra 	$L__BB7_44;
	cvta.to.global.u64 	%rd9, %rd8;
	add.s32 	%r2, %r184, %r1;
	mul.wide.s32 	%rd10, %r1, 48;
	add.s64 	%rd1, %rd9, %rd10;
	mov.b32 	%r189, 971658798;
	mov.b32 	%r190, 210068785;
	st.global.v2.u32 	[%rd1], {%r190, %r189};
	mov.b32 	%r191, -123459836;
	mov.b32 	%r192, 655678716;
	st.global.v2.u32 	[%rd1+8], {%r192, %r191};
	mov.b32 	%r193, 853985330;
	mov.b32 	%r194, -589760388;
	st.global.v2.u32 	[%rd1+16], {%r194, %r193};
	setp.eq.s32 	%p2, %r2, 0;
	@%p2 bra 	$L__BB7_43;
	cvt.u64.u32 	%rd17, %r2;
	mov.b32 	%r315, 0;
	mov.u64 	%rd12, precalc_xorwow_matrix;
$L__BB7_3:
	and.b64  	%rd4, %rd17, 3;
	setp.eq.s64 	%p3, %rd4, 0;
	@%p3 bra 	$L__BB7_42;
	mul.wide.u32 	%rd11, %r315, 3200;
	add.s64 	%rd5, %rd12, %rd11;
	cvt.u32.u64 	%r4, %rd4;
	mov.b32 	%r316, 0;
$L__BB7_5:
	mov.b32 	%r329, 0;
	mov.u32 	%r330, %r329;
	mov.u32 	%r331, %r329;
	mov.u32 	%r332, %r329;
	mov.u32 	%r333, %r329;
	mov.u32 	%r322, %r329;
$L__BB7_6:
	mul.wide.u32 	%rd13, %r322, 4;
	add.s64 	%rd14, %rd1, %rd13;
	ld.global.u32 	%r12, [%rd14+4];
	shl.b32 	%r13, %r322, 5;
	mov.b32 	%r328, 0;
$L__BB7_7:
	.pragma "nounroll";
	shr.u32 	%r199, %r12, %r328;
	and.b32  	%r200, %r199, 1;
	setp.eq.b32 	%p4, %r200, 1;
	not.pred 	%p5, %p4;
	add.s32 	%r201, %r13, %r328;
	mul.lo.s32 	%r202, %r201, 5;
	mul.wide.u32 	%rd15, %r202, 4;
	add.s64 	%rd6, %rd5, %rd15;
	@%p5 bra 	$L__BB7_9;
	ld.global.u32 	%r203, [%rd6];
	xor.b32  	%r333, %r333, %r203;
	ld.global.u32 	%r204, [%rd6+4];
	xor.b32  	%r332, %r332, %r204;
	ld.global.u32 	%r205, [%rd6+8];
	xor.b32  	%r331, %r331, %r205;
	ld.global.u32 	%r206, [%rd6+12];
	xor.b32  	%r330, %r330, %r206;
	ld.global.u32 	%r207, [%rd6+16];
	xor.b32  	%r329, %r329, %r207;
$L__BB7_9:
	and.b32  	%r209, %r199, 2;
	setp.eq.s32 	%p6, %r209, 0;
	@%p6 bra 	$L__BB7_11;
	ld.global.u32 	%r210, [%rd6+20];
	xor.b32  	%r333, %r333, %r210;
	ld.global.u32 	%r211, [%rd6+24];
	xor.b32  	%r332, %r332, %r211;
	ld.global.u32 	%r212, [%rd6+28];
	xor.b32  	%r331, %r331, %r212;
	ld.global.u32 	%r213, [%rd6+32];
	xor.b32  	%r330, %r330, %r213;
	ld.global.u32 	%r214, [%rd6+36];
	xor.b32  	%r329, %r329, %r214;
$L__BB7_11:
	and.b32  	%r216, %r199, 4;
	setp.eq.s32 	%p7, %r216, 0;
	@%p7 bra 	$L__BB7_13;
	ld.global.u32 	%r217, [%rd6+40];
	xor.b32  	%r333, %r333, %r217;
	ld.global.u32 	%r218, [%rd6+44];
	xor.b32  	%r332, %r332, %r218;
	ld.global.u32 	%r219, [%rd6+48];
	xor.b32  	%r331, %r331, %r219;
	ld.global.u32 	%r220, [%rd6+52];
	xor.b32  	%r330, %r330, %r220;
	ld.global.u32 	%r221, [%rd6+56];
	xor.b32  	%r329, %r329, %r221;
$L__BB7_13:
	and.b32  	%r223, %r199, 8;
	setp.eq.s32 	%p8, %r223, 0;
	@%p8 bra 	$L__BB7_15;
	ld.global.u32 	%r224, [%rd6+60];
	xor.b32  	%r333, %r333, %r224;
	ld.global.u32 	%r225, [%rd6+64];
	xor.b32  	%r332, %r332, %r225;
	ld.global.u32 	%r226, [%rd6+68];
	xor.b32  	%r331, %r331, %r226;
	ld.global.u32 	%r227, [%rd6+72];
	xor.b32  	%r330, %r330, %r227;
	ld.global.u32 	%r228, [%rd6+76];
	xor.b32  	%r329, %r329, %r228;
$L__BB7_15:
	and.b32  	%r230, %r199, 16;
	setp.eq.s32 	%p9, %r230, 0;
	@%p9 bra 	$L__BB7_17;
	ld.global.u32 	%r231, [%rd6+80];
	xor.b32  	%r333, %r333, %r231;
	ld.global.u32 	%r232, [%rd6+84];
	xor.b32  	%r332, %r332, %r232;
	ld.global.u32 	%r233, [%rd6+88];
	xor.b32  	%r331, %r331, %r233;
	ld.global.u32 	%r234, [%rd6+92];
	xor.b32  	%r330, %r330, %r234;
	ld.global.u32 	%r235, [%rd6+96];
	xor.b32  	%r329, %r329, %r235;
$L__BB7_17:
	and.b32  	%r237, %r199, 32;
	setp.eq.s32 	%p10, %r237, 0;
	@%p10 bra 	$L__BB7_19;
	ld.global.u32 	%r238, [%rd6+100];
	xor.b32  	%r333, %r333, %r238;
	ld.global.u32 	%r239, [%rd6+104];
	xor.b32  	%r332, %r332, %r239;
	ld.global.u32 	%r240, [%rd6+108];
	xor.b32  	%r331, %r331, %r240;
	ld.global.u32 	%r241, [%rd6+112];
	xor.b32  	%r330, %r330, %r241;
	ld.global.u32 	%r242, [%rd6+116];
	xor.b32  	%r329, %r329, %r242;
$L__BB7_19:
	and.b32  	%r244, %r199, 64;
	setp.eq.s32 	%p11, %r244, 0;
	@%p11 bra 	$L__BB7_21;
	ld.global.u32 	%r245, [%rd6+120];
	xor.b32  	%r333, %r333, %r245;
	ld.global.u32 	%r246, [%rd6+124];
	xor.b32  	%r332, %r332, %r246;
	ld.global.u32 	%r247, [%rd6+128];
	xor.b32  	%r331, %r331, %r247;
	ld.global.u32 	%r248, [%rd6+132];
	xor.b32  	%r330, %r330, %r248;
	ld.global.u32 	%r249, [%rd6+136];
	xor.b32  	%r329, %r329, %r249;
$L__BB7_21:
	and.b32  	%r251, %r199, 128;
	setp.eq.s32 	%p12, %r251, 0;
	@%p12 bra 	$L__BB7_23;
	ld.global.u32 	%r252, [%rd6+140];
	xor.b32  	%r333, %r333, %r252;
	ld.global.u32 	%r253, [%rd6+144];
	xor.b32  	%r332, %r332, %r253;
	ld.global.u32 	%r254, [%rd6+148];
	xor.b32  	%r331, %r331, %r254;
	ld.global.u32 	%r255, [%rd6+152];
	xor.b32  	%r330, %r330, %r255;
	ld.global.u32 	%r256, [%rd6+156];
	xor.b32  	%r329, %r329, %r256;
$L__BB7_23:
	and.b32  	%r258, %r199, 256;
	setp.eq.s32 	%p13, %r258, 0;
	@%p13 bra 	$L__BB7_25;
	ld.global.u32 	%r259, [%rd6+160];
	xor.b32  	%r333, %r333, %r259;
	ld.global.u32 	%r260, [%rd6+164];
	xor.b32  	%r332, %r332, %r260;
	ld.global.u32 	%r261, [%rd6+168];
	xor.b32  	%r331, %r331, %r261;
	ld.global.u32 	%r262, [%rd6+172];
	xor.b32  	%r330, %r330, %r262;
	ld.global.u32 	%r263, [%rd6+176];
	xor.b32  	%r329, %r329, %r263;
$L__BB7_25:
	and.b32  	%r265, %r199, 512;
	setp.eq.s32 	%p14, %r265, 0;
	@%p14 bra 	$L__BB7_27;
	ld.global.u32 	%r266, [%rd6+180];
	xor.b32  	%r333, %r333, %r266;
	ld.global.u32 	%r267, [%rd6+184];
	xor.b32  	%r332, %r332, %r267;
	ld.global.u32 	%r268, [%rd6+188];
	xor.b32  	%r331, %r331, %r268;
	ld.global.u32 	%r269, [%rd6+192];
	xor.b32  	%r330, %r330, %r269;
	ld.global.u32 	%r270, [%rd6+196];
	xor.b32  	%r329, %r329, %r270;
$L__BB7_27:
	and.b32  	%r272, %r199, 1024;
	setp.eq.s32 	%p15, %r272, 0;
	@%p15 bra 	$L__BB7_29;
	ld.global.u32 	%r273, [%rd6+200];
	xor.b32  	%r333, %r333, %r273;
	ld.global.u32 	%r274, [%rd6+204];
	xor.b32  	%r332, %r332, %r274;
	ld.global.u32 	%r275, [%rd6+208];
	xor.b32  	%r331, %r331, %r275;
	ld.global.u32 	%r276, [%rd6+212];
	xor.b32  	%r330, %r330, %r276;
	ld.global.u32 	%r277, [%rd6+216];
	xor.b32  	%r329, %r329, %r277;
$L__BB7_29:
	and.b32  	%r279, %r199, 2048;
	setp.eq.s32 	%p16, %r279, 0;
	@%p16 bra 	$L__BB7_31;
	ld.global.u32 	%r280, [%rd6+220];
	xor.b32  	%r333, %r333, %r280;
	ld.global.u32 	%r281, [%rd6+224];
	xor.b32  	%r332, %r332, %r281;
	ld.global.u32 	%r282, [%rd6+228];
	xor.b32  	%r331, %r331, %r282;
	ld.global.u32 	%r283, [%rd6+232];
	xor.b32  	%r330, %r330, %r283;
	ld.global.u32 	%r284, [%rd6+236];
	xor.b32  	%r329, %r329, %r284;
$L__BB7_31:
	and.b32  	%r286, %r199, 4096;
	setp.eq.s32 	%p17, %r286, 0;
	@%p17 bra 	$L__BB7_33;
	ld.global.u32 	%r287, [%rd6+240];
	xor.b32  	%r333, %r333, %r287;
	ld.global.u32 	%r288, [%rd6+244];
	xor.b32  	%r332, %r332, %r288;
	ld.global.u32 	%r289, [%rd6+248];
	xor.b32  	%r331, %r331, %r289;
	ld.global.u32 	%r290, [%rd6+252];
	xor.b32  	%r330, %r330, %r290;
	ld.global.u32 	%r291, [%rd6+256];
	xor.b32  	%r329, %r329, %r291;
$L__BB7_33:
	and.b32  	%r293, %r199, 8192;
	setp.eq.s32 	%p18, %r293, 0;
	@%p18 bra 	$L__BB7_35;
	ld.global.u32 	%r294, [%rd6+260];
	xor.b32  	%r333, %r333, %r294;
	ld.global.u32 	%r295, [%rd6+264];
	xor.b32  	%r332, %r332, %r295;
	ld.global.u32 	%r296, [%rd6+268];
	xor.b32  	%r331, %r331, %r296;
	ld.global.u32 	%r297, [%rd6+272];
	xor.b32  	%r330, %r330, %r297;
	ld.global.u32 	%r298, [%rd6+276];
	xor.b32  	%r329, %r329, %r298;
$L__BB7_35:
	and.b32  	%r300, %r199, 16384;
	setp.eq.s32 	%p19, %r300, 0;
	@%p19 bra 	$L__BB7_37;
	ld.global.u32 	%r301, [%rd6+280];
	xor.b32  	%r333, %r333, %r301;
	ld.global.u32 	%r302, [%rd6+284];
	xor.b32  	%r332, %r332, %r302;
	ld.global.u32 	%r303, [%rd6+288];
	xor.b32  	%r331, %r331, %r303;
	ld.global.u32 	%r304, [%rd6+292];
	xor.b32  	%r330, %r330, %r304;
	ld.global.u32 	%r305, [%rd6+296];
	xor.b32  	%r329, %r329, %r305;
$L__BB7_37:
	and.b32  	%r307, %r199, 32768;
	setp.eq.s32 	%p20, %r307, 0;
	@%p20 bra 	$L__BB7_39;
	ld.global.u32 	%r308, [%rd6+300];
	xor.b32  	%r333, %r333, %r308;
	ld.global.u32 	%r309, [%rd6+304];
	xor.b32  	%r332, %r332, %r309;
	ld.global.u32 	%r310, [%rd6+308];
	xor.b32  	%r331, %r331, %r310;
	ld.global.u32 	%r311, [%rd6+312];
	xor.b32  	%r330, %r330, %r311;
	ld.global.u32 	%r312, [%rd6+316];
	xor.b32  	%r329, %r329, %r312;
$L__BB7_39:
	add.s32 	%r328, %r328, 16;
	setp.ne.s32 	%p21, %r328, 32;
	@%p21 bra 	$L__BB7_7;
	mad.lo.s32 	%r313, %r322, -31, %r13;
	add.s32 	%r322, %r313, 1;
	setp.ne.s32 	%p22, %r322, 5;
	@%p22 bra 	$L__BB7_6;
	st.global.u32 	[%rd1+4], %r333;
	st.global.u32 	[%rd1+8], %r332;
	st.global.u32 	[%rd1+12], %r331;
	st.global.u32 	[%rd1+16], %r330;
	st.global.u32 	[%rd1+20], %r329;
	add.s32 	%r316, %r316, 1;
	setp.lt.u32 	%p23, %r316, %r4;
	@%p23 bra 	$L__BB7_5;
$L__BB7_42:
	shr.u64 	%rd7, %rd17, 2;
	add.s32 	%r315, %r315, 1;
	setp.gt.u64 	%p24, %rd17, 3;
	mov.u64 	%rd17, %rd7;
	@%p24 bra 	$L__BB7_3;
$L__BB7_43:
	mov.b32 	%r314, 0;
	st.global.v2.u32 	[%rd1+24], {%r314, %r314};
	st.global.u32 	[%rd1+32], %r314;
	mov.b64 	%rd16, 0;
	st.global.u64 	[%rd1+40], %rd16;
$L__BB7_44:
	ret;

}


// ===== COMPILED SASS (sm_100) =====

	.target	sm_100

	.elftype	@"ET_EXEC"


//--------------------- .note.nv.tkinfo           --------------------------
	.section	.note.nv.tkinfo,"",@"SHT_NOTE"
	.sectionflags	@"SHF_NOTE_NV_TKINFO"
	.tkinfo
        /*0018*/ 	.word	0x00000002
        /*0030*/ 	.string	""
        /*0030*/ 	.string	"ptxas"
        /*0030*/ 	.string	"Cuda compilation tools, release 13.0, V13.0.88"
        /*0030*/ 	.string	"Build cuda_13.0.r13.0/compiler.36424714_0"
        /*0030*/ 	.string	"-arch sm_100 -m 64 "



//--------------------- .note.nv.cuinfo           --------------------------
	.section	.note.nv.cuinfo,"",@"SHT_NOTE"
	.sectionflags	@"SHF_NOTE_NV_CUINFO"
        /*0018*/ 	.short	0x0002
        /*001a*/ 	.short	0x0064
        /*001c*/ 	.short	0x0082
	.zero		2


//--------------------- .nv.info                  --------------------------
	.section	.nv.info,"",@"SHT_CUDA_INFO"
	.align	4


	//----- nvinfo : EIATTR_REGCOUNT
	.align		4
        /*0000*/ 	.byte	0x04, 0x2f
        /*0002*/ 	.short	(.L_10 - .L_9)
	.align		4
.L_9:
        /*0004*/ 	.word	index@(_Z22initPoissonTimeToSpikejfP17curandStateXORWOWPf)
        /*0008*/ 	.word	0x00000014


	//----- nvinfo : EIATTR_FRAME_SIZE
	.align		4
.L_10:
        /*000c*/ 	.byte	0x04, 0x11
        /*000e*/ 	.short	(.L_12 - .L_11)
	.align		4
.L_11:
        /*0010*/ 	.word	index@(_Z22initPoissonTimeToSpikejfP17curandStateXORWOWPf)
        /*0014*/ 	.word	0x00000000


	//----- nvinfo : EIATTR_REGCOUNT
	.align		4
.L_12:
        /*0018*/ 	.byte	0x04, 0x2f
        /*001a*/ 	.short	(.L_14 - .L_13)
	.align		4
.L_13:
        /*001c*/ 	.word	index@(_Z7poissonjfP17curandStateXORWOWPfPjS2_)
        /*0020*/ 	.word	0x00000016


	//----- nvinfo : EIATTR_FRAME_SIZE
	.align		4
.L_14:
        /*0024*/ 	.byte	0x04, 0x11
        /*0026*/ 	.short	(.L_16 - .L_15)
	.align		4
.L_15:
        /*0028*/ 	.word	index@(_Z7poissonjfP17curandStateXORWOWPfPjS2_)
        /*002c*/ 	.word	0x00000000


	//----- nvinfo : EIATTR_REGCOUNT
	.align		4
.L_16:
        /*0030*/ 	.byte	0x04, 0x2f
        /*0032*/ 	.short	(.L_18 - .L_17)
	.align		4
.L_17:
        /*0034*/ 	.word	index@(_Z12globalAtomicjjPKjS0_PKfS2_S2_PfS3_)
        /*0038*/ 	.word	0x00000020


	//----- nvinfo : EIATTR_FRAME_SIZE
	.align		4
.L_18:
        /*003c*/ 	.byte	0x04, 0x11
        /*003e*/ 	.short	(.L_20 - .L_19)
	.align		4
.L_19:
        /*0040*/ 	.word	index@(_Z12globalAtomicjjPKjS0_PKfS2_S2_PfS3_)
        /*0044*/ 	.word	0x00000000


	//----- nvinfo : EIATTR_REGCOUNT
	.align		4
.L_20:
        /*0048*/ 	.byte	0x04, 0x2f
        /*004a*/ 	.short	(.L_22 - .L_21)
	.align		4
.L_21:
        /*004c*/ 	.word	index@(_Z18globalAtomicLiftedjjPKjS0_PKfS2_S2_PfS3_)
        /*0050*/ 	.word	0x00000020


	//----- nvinfo : EIATTR_FRAME_SIZE
	.align		4
.L_22:
        /*0054*/ 	.byte	0x04, 0x11
        /*0056*/ 	.short	(.L_24 - .L_23)
	.align		4
.L_23:
        /*0058*/ 	.word	index@(_Z18globalAtomicLiftedjjPKjS0_PKfS2_S2_PfS3_)
        /*005c*/ 	.word	0x00000000


	//----- nvinfo : EIATTR_REGCOUNT
	.align		4
.L_24:
        /*0060*/ 	.byte	0x04, 0x2f
        /*0062*/ 	.short	(.L_26 - .L_25)
	.align		4
.L_25:
        /*0064*/ 	.word	index@(_Z12sharedAtomicjjPKjS0_PKfS2_S2_PfS3_)
        /*0068*/ 	.word	0x00000020


	//----- nvinfo : EIATTR_FRAME_SIZE
	.align		4
.L_26:
        /*006c*/ 	.byte	0x04, 0x11
        /*006e*/ 	.short	(.L_28 - .L_27)
	.align		4
.L_27:
        /*0070*/ 	.word	index@(_Z12sharedAtomicjjPKjS0_PKfS2_S2_PfS3_)
        /*0074*/ 	.word	0x00000000


	//----- nvinfo : EIATTR_REGCOUNT
	.align		4
.L_28:
        /*0078*/ 	.byte	0x04, 0x2f
        /*007a*/ 	.short	(.L_30 - .L_29)
	.align		4
.L_29:
        /*007c*/ 	.word	index@(_Z13warpReductionjjPKjS0_PKfS2_S2_PfS3_)
        /*0080*/ 	.word	0x0000001e


	//----- nvinfo : EIATTR_FRAME_SIZE
	.align		4
.L_30:
        /*0084*/ 	.byte	0x04, 0x11
        /*0086*/ 	.short	(.L_32 - .L_31)
	.align		4
.L_31:
        /*0088*/ 	.word	index@(_Z13warpReductionjjPKjS0_PKfS2_S2_PfS3_)
        /*008c*/ 	.word	0x00000000


	//----- nvinfo : EIATTR_REGCOUNT
	.align		4
.L_32:
        /*0090*/ 	.byte	0x04, 0x2f
        /*0092*/ 	.short	(.L_34 - .L_33)
	.align		4
.L_33:
        /*0094*/ 	.word	index@(_Z19warpReductionLiftedjjPKjS0_PKfS2_S2_PfS3_)
        /*0098*/ 	.word	0x00000020


	//----- nvinfo : EIATTR_FRAME_SIZE
	.align		4
.L_34:
        /*009c*/ 	.byte	0x04, 0x11
        /*009e*/ 	.short	(.L_36 - .L_35)
	.align		4
.L_35:
        /*00a0*/ 	.word	index@(_Z19warpReductionLiftedjjPKjS0_PKfS2_S2_PfS3_)
        /*00a4*/ 	.word	0x00000000


	//----- nvinfo : EIATTR_REGCOUNT
	.align		4
.L_36:
        /*00a8*/ 	.byte	0x04, 0x2f
        /*00aa*/ 	.short	(.L_38 - .L_37)
	.align		4
.L_37:
        /*00ac*/ 	.word	index@(_Z14initRandomSeedI17curandStateXORWOWEvjjPT_)
        /*00b0*/ 	.word	0x00000020


	//----- nvinfo : EIATTR_FRAME_SIZE
	.align		4
.L_38:
        /*00b4*/ 	.byte	0x04, 0x11
        /*00b6*/ 	.short	(.L_40 - .L_39)
	.align		4
.L_39:
        /*00b8*/ 	.word	index@(_Z14initRandomSeedI17curandStateXORWOWEvjjPT_)
        /*00bc*/ 	.word	0x00000000


	//----- nvinfo : EIATTR_MIN_STACK_SIZE
	.align		4
.L_40:
        /*00c0*/ 	.byte	0x04, 0x12
        /*00c2*/ 	.short	(.L_42 - .L_41)
	.align		4
.L_41:
        /*00c4*/ 	.word	index@(_Z14initRandomSeedI17curandStateXORWOWEvjjPT_)
        /*00c8*/ 	.word	0x00000000


	//----- nvinfo : EIATTR_MIN_STACK_SIZE
	.align		4
.L_42:
        /*00cc*/ 	.byte	0x04, 0x12
        /*00ce*/ 	.short	(.L_44 - .L_43)
	.align		4
.L_43:
        /*00d0*/ 	.word	index@(_Z19warpReductionLiftedjjPKjS0_PKfS2_S2_PfS3_)
        /*00d4*/ 	.word	0x00000000


	//----- nvinfo : EIATTR_MIN_STACK_SIZE
	.align		4
.L_44:
        /*00d8*/ 	.byte	0x04, 0x12
        /*00da*/ 	.short	(.L_46 - .L_45)
	.align		4
.L_45:
        /*00dc*/ 	.word	index@(_Z13warpReductionjjPKjS0_PKfS2_S2_PfS3_)
        /*00e0*/ 	.word	0x00000000


	//----- nvinfo : EIATTR_MIN_STACK_SIZE
	.align		4
.L_46:
        /*00e4*/ 	.byte	0x04, 0x12
        /*00e6*/ 	.short	(.L_48 - .L_47)
	.align		4
.L_47:
        /*00e8*/ 	.word	index@(_Z12sharedAtomicjjPKjS0_PKfS2_S2_PfS3_)
        /*00ec*/ 	.word	0x00000000


	//----- nvinfo : EIATTR_MIN_STACK_SIZE
	.align		4
.L_48:
        /*00f0*/ 	.byte	0x04, 0x12
        /*00f2*/ 	.short	(.L_50 - .L_49)
	.align		4
.L_49:
        /*00f4*/ 	.word	index@(_Z18globalAtomicLiftedjjPKjS0_PKfS2_S2_PfS3_)
        /*00f8*/ 	.word	0x00000000


	//----- nvinfo : EIATTR_MIN_STACK_SIZE
	.align		4
.L_50:
        /*00fc*/ 	.byte	0x04, 0x12
        /*00fe*/ 	.short	(.L_52 - .L_51)
	.align		4
.L_51:
        /*0100*/ 	.word	index@(_Z12globalAtomicjjPKjS0_PKfS2_S2_PfS3_)
        /*0104*/ 	.word	0x00000000


	//----- nvinfo : EIATTR_MIN_STACK_SIZE
	.align		4
.L_52:
        /*0108*/ 	.byte	0x04, 0x12
        /*010a*/ 	.short	(.L_54 - .L_53)
	.align		4
.L_53:
        /*010c*/ 	.word	index@(_Z7poissonjfP17curandStateXORWOWPfPjS2_)
        /*0110*/ 	.word	0x00000000


	//----- nvinfo : EIATTR_MIN_STACK_SIZE
	.align		4
.L_54:
        /*0114*/ 	.byte	0x04, 0x12
        /*0116*/ 	.short	(.L_56 - .L_55)
	.align		4
.L_55:
        /*0118*/ 	.word	index@(_Z22initPoissonTimeToSpikejfP17curandStateXORWOWPf)
        /*011c*/ 	.word	0x00000000
.L_56:


//--------------------- .nv.compat                --------------------------
	.section	.nv.compat,"",@"SHT_CUDA_COMPAT_INFO"
	.align	4
        /*0000*/ 	.byte	0x02, 0x09, 0x00, 0x00, 0x02, 0x02, 0x01, 0x00, 0x02, 0x05, 0x05, 0x00, 0x03, 0x07, 0x01, 0x01
        /*0010*/ 	.byte	0x02, 0x03, 0x00, 0x00, 0x02, 0x06, 0x01, 0x00, 0x04, 0x0b, 0x08, 0x00, 0x09, 0x00, 0x00, 0x00
        /*0020*/ 	.byte	0x00, 0x00, 0x00, 0x00


//--------------------- .nv.info._Z14initRandomSeedI17curandStateXORWOWEvjjPT_ --------------------------
	.section	.nv.info._Z14initRandomSeedI17curandStateXORWOWEvjjPT_,"",@"SHT_CUDA_INFO"
	.sectionflags	@""
	.align	4


	//----- nvinfo : EIATTR_CUDA_API_VERSION
	.align		4
        /*0000*/ 	.byte	0x04, 0x37
        /*0002*/ 	.short	(.L_58 - .L_57)
.L_57:
        /*0004*/ 	.word	0x00000082


	//----- nvinfo : EIATTR_KPARAM_INFO
	.align		4
.L_58:
        /*0008*/ 	.byte	0x04, 0x17
        /*000a*/ 	.short	(.L_60 - .L_59)
.L_59:
        /*000c*/ 	.word	0x00000000
        /*0010*/ 	.short	0x0002
        /*0012*/ 	.short	0x0008
        /*0014*/ 	.byte	0x00, 0xf5, 0x21, 0x00


	//----- nvinfo : EIATTR_KPARAM_INFO
	.align		4
.L_60:
        /*0018*/ 	.byte	0x04, 0x17
        /*001a*/ 	.short	(.L_62 - .L_61)
.L_61:
        /*001c*/ 	.word	0x00000000
        /*0020*/ 	.short	0x0001
        /*0022*/ 	.short	0x0004
        /*0024*/ 	.byte	0x00, 0xf0, 0x11, 0x00


	//----- nvinfo : EIATTR_KPARAM_INFO
	.align		4
.L_62:
        /*0028*/ 	.byte	0x04, 0x17
        /*002a*/ 	.short	(.L_64 - .L_63)
.L_63:
        /*002c*/ 	.word	0x00000000
        /*0030*/ 	.short	0x0000
        /*0032*/ 	.short	0x0000
        /*0034*/ 	.byte	0x00, 0xf0, 0x11, 0x00


	//----- nvinfo : EIATTR_SPARSE_MMA_MASK
	.align		4
.L_64:
        /*0038*/ 	.byte	0x03, 0x50
        /*003a*/ 	.short	0x0000


	//----- nvinfo : EIATTR_MAXREG_COUNT
	.align		4
        /*003c*/ 	.byte	0x03, 0x1b
        /*003e*/ 	.short	0x00ff


	//----- nvinfo : EIATTR_MERCURY_ISA_VERSION
	.align		4
        /*0040*/ 	.byte	0x03, 0x5f
        /*0042*/ 	.short	0x0101


	//----- nvinfo : EIATTR_VRC_CTA_INIT_COUNT
	.align		4
        /*0044*/ 	.byte	0x02, 0x4a
	.zero		1
	.zero		1


	//----- nvinfo : EIATTR_EXIT_INSTR_OFFSETS
	.align		4
        /*0048*/ 	.byte	0x04, 0x1c
        /*004a*/ 	.short	(.L_66 - .L_65)


	//   ....[0]....
.L_65:
        /*004c*/ 	.word	0x00000060


	//   ....[1]....
        /*0050*/ 	.word	0x00000f70


	//----- nvinfo : EIATTR_CRS_STACK_SIZE
	.align		4
.L_66:
        /*0054*/ 	.byte	0x04, 0x1e
        /*0056*/ 	.short	(.L_68 - .L_67)
.L_67:
        /*0058*/ 	.word	0x00000000


	//----- nvinfo : EIATTR_CBANK_PARAM_SIZE
	.align		4
.L_68:
        /*005c*/ 	.byte	0x03, 0x19
        /*005e*/ 	.short	0x0010


	//----- nvinfo : EIATTR_PARAM_CBANK
	.align		4
        /*0060*/ 	.byte	0x04, 0x0a
        /*0062*/ 	.short	(.L_70 - .L_69)
	.align		4
.L_69:
        /*0064*/ 	.word	index@(.nv.constant0._Z14initRandomSeedI17curandStateXORWOWEvjjPT_)
        /*0068*/ 	.short	0x0380
        /*006a*/ 	.short	0x0010


	//----- nvinfo : EIATTR_SW_WAR
	.align		4
.L_70:
        /*006c*/ 	.byte	0x04, 0x36
        /*006e*/ 	.short	(.L_72 - .L_71)
.L_71:
        /*0070*/ 	.word	0x00000008
.L_72:


//--------------------- .nv.info._Z19warpReductionLiftedjjPKjS0_PKfS2_S2_PfS3_ --------------------------
	.section	.nv.info._Z19warpReductionLiftedjjPKjS0_PKfS2_S2_PfS3_,"",@"SHT_CUDA_INFO"
	.sectionflags	@""
	.align	4


	//----- nvinfo : EIATTR_CUDA_API_VERSION
	.align		4
        /*0000*/ 	.byte	0x04, 0x37
        /*0002*/ 	.short	(.L_74 - .L_73)
.L_73:
        /*0004*/ 	.word	0x00000082


	//----- nvinfo : EIATTR_KPARAM_INFO
	.align		4
.L_74:
        /*0008*/ 	.byte	0x04, 0x17
        /*000a*/ 	.short	(.L_76 - .L_75)
.L_75:
        /*000c*/ 	.word	0x00000000
        /*0010*/ 	.short	0x0008
        /*0012*/ 	.short	0x0038
        /*0014*/ 	.byte	0x00, 0xf5, 0x21, 0x00


	//----- nvinfo : EIATTR_KPARAM_INFO
	.align		4
.L_76:
        /*0018*/ 	.byte	0x04, 0x17
        /*001a*/ 	.short	(.L_78 - .L_77)
.L_77:
        /*001c*/ 	.word	0x00000000
        /*0020*/ 	.short	0x0007
        /*0022*/ 	.short	0x0030
        /*0024*/ 	.byte	0x00, 0xf5, 0x21, 0x00


	//----- nvinfo : EIATTR_KPARAM_INFO
	.align		4
.L_78:
        /*0028*/ 	.byte	0x04, 0x17
        /*002a*/ 	.short	(.L_80 - .L_79)
.L_79:
        /*002c*/ 	.word	0x00000000
        /*0030*/ 	.short	0x0006
        /*0032*/ 	.short	0x0028
        /*0034*/ 	.byte	0x00, 0xf5, 0x21, 0x00


	//----- nvinfo : EIATTR_KPARAM_INFO
	.align		4
.L_80:
        /*0038*/ 	.byte	0x04, 0x17
        /*003a*/ 	.short	(.L_82 - .L_81)
.L_81:
        /*003c*/ 	.word	0x00000000
        /*0040*/ 	.short	0x0005
        /*0042*/ 	.short	0x0020
        /*0044*/ 	.byte	0x00, 0xf5, 0x21, 0x00


	//----- nvinfo : EIATTR_KPARAM_INFO
	.align		4
.L_82:
        /*0048*/ 	.byte	0x04, 0x17
        /*004a*/ 	.short	(.L_84 - .L_83)
.L_83:
        /*004c*/ 	.word	0x00000000
        /*0050*/ 	.short	0x0004
        /*0052*/ 	.short	0x0018
        /*0054*/ 	.byte	0x00, 0xf5, 0x21, 0x00


	//----- nvinfo : EIATTR_KPARAM_INFO
	.align		4
.L_84:
        /*0058*/ 	.byte	0x04, 0x17
        /*005a*/ 	.short	(.L_86 - .L_85)
.L_85:
        /*005c*/ 	.word	0x00000000
        /*0060*/ 	.short	0x0003
        /*0062*/ 	.short	0x0010
        /*0064*/ 	.byte	0x00, 0xf5, 0x21, 0x00


	//----- nvinfo : EIATTR_KPARAM_INFO
	.align		4
.L_86:
        /*0068*/ 	.byte	0x04, 0x17
        /*006a*/ 	.short	(.L_88 - .L_87)
.L_87:
        /*006c*/ 	.word	0x00000000
        /*0070*/ 	.short	0x0002
        /*0072*/ 	.short	0x0008
        /*0074*/ 	.byte	0x00, 0xf5, 0x21, 0x00


	//----- nvinfo : EIATTR_KPARAM_INFO
	.align		4
.L_88:
        /*0078*/ 	.byte	0x04, 0x17
        /*007a*/ 	.short	(.L_90 - .L_89)
.L_89:
        /*007c*/ 	.word	0x00000000
        /*0080*/ 	.short	0x0001
        /*0082*/ 	.short	0x0004
        /*0084*/ 	.byte	0x00, 0xf0, 0x11, 0x00


	//----- nvinfo : EIATTR_KPARAM_INFO
	.align		4
.L_90:
        /*0088*/ 	.byte	0x04, 0x17
        /*008a*/ 	.short	(.L_92 - .L_91)
.L_91:
        /*008c*/ 	.word	0x00000000
        /*0090*/ 	.short	0x0000
        /*0092*/ 	.short	0x0000
        /*0094*/ 	.byte	0x00, 0xf0, 0x11, 0x00


	//----- nvinfo : EIATTR_SPARSE_MMA_MASK
	.align		4
.L_92:
        /*0098*/ 	.byte	0x03, 0x50
        /*009a*/ 	.short	0x0000


	//----- nvinfo : EIATTR_MAXREG_COUNT
	.align		4
        /*009c*/ 	.byte	0x03, 0x1b
        /*009e*/ 	.short	0x00ff


	//----- nvinfo : EIATTR_NUM_BARRIERS
	.align		4
        /*00a0*/ 	.byte	0x02, 0x4c
        /*00a2*/ 	.byte	0x01
	.zero		1


	//----- nvinfo : EIATTR_MERCURY_ISA_VERSION
	.align		4
        /*00a4*/ 	.byte	0x03, 0x5f
        /*00a6*/ 	.short	0x0101


	//----- nvinfo : EIATTR_COOP_GROUP_MASK_REGIDS
	.align		4
        /*00a8*/ 	.byte	0x04, 0x29
        /*00aa*/ 	.short	(.L_94 - .L_93)


	//   ....[0]....
.L_93:
        /*00ac*/ 	.word	0xffffffff


	//   ....[1]....
        /*00b0*/ 	.word	0xffffffff


	//   ....[2]....
        /*00b4*/ 	.word	0xffffffff


	//   ....[3]....
        /*00b8*/ 	.word	0xffffffff


	//   ....[4]....
        /*00bc*/ 	.word	0xffffffff


	//   ....[5]....
        /*00c0*/ 	.word	0xffffffff


	//   ....[6]....
        /*00c4*/ 	.word	0xffffffff


	//   ....[7]....
        /*00c8*/ 	.word	0xffffffff


	//   ....[8]....
        /*00cc*/ 	.word	0xffffffff


	//   ....[9]....
        /*00d0*/ 	.word	0xffffffff


	//   ....[10]....
        /*00d4*/ 	.word	0xffffffff


	//   ....[11]....
        /*00d8*/ 	.word	0xffffffff


	//   ....[12]....
        /*00dc*/ 	.word	0xffffffff


	//   ....[13]....
        /*00e0*/ 	.word	0xffffffff


	//   ....[14]....
        /*00e4*/ 	.word	0xffffffff


	//   ....[15]....
        /*00e8*/ 	.word	0xffffffff


	//   ....[16]....
        /*00ec*/ 	.word	0xffffffff


	//   ....[17]....
        /*00f0*/ 	.word	0xffffffff


	//   ....[18]....
        /*00f4*/ 	.word	0xffffffff


	//   ....[19]....
        /*00f8*/ 	.word	0xffffffff


	//   ....[20]....
        /*00fc*/ 	.word	0xffffffff


	//   ....[21]....
        /*0100*/ 	.word	0xffffffff


	//   ....[22]....
        /*0104*/ 	.word	0xffffffff


	//   ....[23]....
        /*0108*/ 	.word	0xffffffff


	//   ....[24]....
        /*010c*/ 	.word	0xffffffff


	//   ....[25]....
        /*0110*/ 	.word	0xffffffff


	//   ....[26]....
        /*0114*/ 	.word	0xffffffff


	//   ....[27]....
        /*0118*/ 	.word	0xffffffff


	//   ....[28]....
        /*011c*/ 	.word	0xffffffff


	//   ....[29]....
        /*0120*/ 	.word	0xffffffff


	//   ....[30]....
        /*0124*/ 	.word	0xffffffff


	//   ....[31]....
        /*0128*/ 	.word	0xffffffff


	//   ....[32]....
        /*012c*/ 	.word	0xffffffff


	//   ....[33]....
        /*0130*/ 	.word	0xffffffff


	//   ....[34]....
        /*0134*/ 	.word	0xffffffff


	//----- nvinfo : EIATTR_COOP_GROUP_INSTR_OFFSETS
	.align		4
.L_94:
        /*0138*/ 	.byte	0x04, 0x28
        /*013a*/ 	.short	(.L_96 - .L_95)


	//   ....[0]....
.L_95:
        /*013c*/ 	.word	0x000004e0


	//   ....[1]....
        /*0140*/ 	.word	0x00000500


	//   ....[2]....
        /*0144*/ 	.word	0x00000520


	//   ....[3]....
        /*0148*/ 	.word	0x00000540


	//   ....[4]....
        /*014c*/ 	.word	0x00000570


	//   ....[5]....
        /*0150*/ 	.word	0x000006c0


	//   ....[6]....
        /*0154*/ 	.word	0x00000710


	//   ....[7]....
        /*0158*/ 	.word	0x00000730


	//   ....[8]....
        /*015c*/ 	.word	0x00000750


	//   ....[9]....
        /*0160*/ 	.word	0x00000770


	//   ....[10]....
        /*0164*/ 	.word	0x000008c0


	//   ....[11]....
        /*0168*/ 	.word	0x000008f0


	//   ....[12]....
        /*016c*/ 	.word	0x00000910


	//   ....[13]....
        /*0170*/ 	.word	0x00000930


	//   ....[14]....
        /*0174*/ 	.word	0x00000960


	//   ....[15]....
        /*0178*/ 	.word	0x00000ab0


	//   ....[16]....
        /*017c*/ 	.word	0x00000b00


	//   ....[17]....
        /*0180*/ 	.word	0x00000b20


	//   ....[18]....
        /*0184*/ 	.word	0x00000b40


	//   ....[19]....
        /*0188*/ 	.word	0x00000b60


	//   ....[20]....
        /*018c*/ 	.word	0x00000d50


	//   ....[21]....
        /*0190*/ 	.word	0x00000da0


	//   ....[22]....
        /*0194*/ 	.word	0x00000dc0


	//   ....[23]....
        /*0198*/ 	.word	0x00000de0


	//   ....[24]....
        /*019c*/ 	.word	0x00000e00


	//   ....[25]....
        /*01a0*/ 	.word	0x00000fa0


	//   ....[26]....
        /*01a4*/ 	.word	0x00000fe0


	//   ....[27]....
        /*01a8*/ 	.word	0x00001000


	//   ....[28]....
        /*01ac*/ 	.word	0x00001020


	//   ....[29]....
        /*01b0*/ 	.word	0x00001040


	//   ....[30]....
        /*01b4*/ 	.word	0x000011e0


	//   ....[31]....
        /*01b8*/ 	.word	0x00001210


	//   ....[32]....
        /*01bc*/ 	.word	0x00001230


	//   ....[33]....
        /*01c0*/ 	.word	0x00001250


	//   ....[34]....
        /*01c4*/ 	.word	0x00001270


	//----- nvinfo : EIATTR_VRC_CTA_INIT_COUNT
	.align		4
.L_96:
        /*01c8*/ 	.byte	0x02, 0x4a
	.zero		1
	.zero		1


	//----- nvinfo : EIATTR_EXIT_INSTR_OFFSETS
	.align		4
        /*01cc*/ 	.byte	0x04, 0x1c
        /*01ce*/ 	.short	(.L_98 - .L_97)


	//   ....[0]....
.L_97:
        /*01d0*/ 	.word	0x00000160


	//   ....[1]....
        /*01d4*/ 	.word	0x00001330


	//----- nvinfo : EIATTR_CRS_STACK_SIZE
	.align		4
.L_98:
        /*01d8*/ 	.byte	0x04, 0x1e
        /*01da*/ 	.short	(.L_100 - .L_99)
.L_99:
        /*01dc*/ 	.word	0x00000000


	//----- nvinfo : EIATTR_CBANK_PARAM_SIZE
	.align		4
.L_100:
        /*01e0*/ 	.byte	0x03, 0x19
        /*01e2*/ 	.short	0x0040


	//----- nvinfo : EIATTR_PARAM_CBANK
	.align		4
        /*01e4*/ 	.byte	0x04, 0x0a
        /*01e6*/ 	.short	(.L_102 - .L_101)
	.align		4
.L_101:
        /*01e8*/ 	.word	index@(.nv.constant0._Z19warpReductionLiftedjjPKjS0_PKfS2_S2_PfS3_)
        /*01ec*/ 	.short	0x0380
        /*01ee*/ 	.short	0x0040


	//----- nvinfo : EIATTR_SW_WAR
	.align		4
.L_102:
        /*01f0*/ 	.byte	0x04, 0x36
        /*01f2*/ 	.short	(.L_104 - .L_103)
.L_103:
        /*01f4*/ 	.word	0x00000008
.L_104:


//--------------------- .nv.info._Z13warpReductionjjPKjS0_PKfS2_S2_PfS3_ --------------------------
	.section	.nv.info._Z13warpReductionjjPKjS0_PKfS2_S2_PfS3_,"",@"SHT_CUDA_INFO"
	.sectionflags	@""
	.align	4


	//----- nvinfo : EIATTR_CUDA_API_VERSION
	.align		4
        /*0000*/ 	.byte	0x04, 0x37
        /*0002*/ 	.short	(.L_106 - .L_105)
.L_105:
        /*0004*/ 	.word	0x00000082


	//----- nvinfo : EIATTR_KPARAM_INFO
	.align		4
.L_106:
        /*0008*/ 	.byte	0x04, 0x17
        /*000a*/ 	.short	(.L_108 - .L_107)
.L_107:
        /*000c*/ 	.word	0x00000000
        /*0010*/ 	.short	0x0008
        /*0012*/ 	.short	0x0038
        /*0014*/ 	.byte	0x00, 0xf5, 0x21, 0x00


	//----- nvinfo : EIATTR_KPARAM_INFO
	.align		4
.L_108:
        /*0018*/ 	.byte	0x04, 0x17
        /*001a*/ 	.short	(.L_110 - .L_109)
.L_109:
        /*001c*/ 	.word	0x00000000
        /*0020*/ 	.short	0x0007
        /*0022*/ 	.short	0x0030
        /*0024*/ 	.byte	0x00, 0xf5, 0x21, 0x00


	//----- nvinfo : EIATTR_KPARAM_INFO
	.align		4
.L_110:
        /*0028*/ 	.byte	0x04, 0x17
        /*002a*/ 	.short	(.L_112 - .L_111)
.L_111:
        /*002c*/ 	.word	0x00000000
        /*0030*/ 	.short	0x0006
        /*0032*/ 	.short	0x0028
        /*0034*/ 	.byte	0x00, 0xf5, 0x21, 0x00


	//----- nvinfo : EIATTR_KPARAM_INFO
	.align		4
.L_112:
        /*0038*/ 	.byte	0x04, 0x17
        /*003a*/ 	.short	(.L_114 - .L_113)
.L_113:
        /*003c*/ 	.word	0x00000000
        /*0040*/ 	.short	0x0005
        /*0042*/ 	.short	0x0020
        /*0044*/ 	.byte	0x00, 0xf5, 0x21, 0x00


	//----- nvinfo : EIATTR_KPARAM_INFO
	.align		4
.L_114:
        /*0048*/ 	.byte	0x04, 0x17
        /*004a*/ 	.short	(.L_116 - .L_115)
.L_115:
        /*004c*/ 	.word	0x00000000
        /*0050*/ 	.short	0x0004
        /*0052*/ 	.short	0x0018
        /*0054*/ 	.byte	0x00, 0xf5, 0x21, 0x00


	//----- nvinfo : EIATTR_KPARAM_INFO
	.align		4
.L_116:
        /*0058*/ 	.byte	0x04, 0x17
        /*005a*/ 	.short	(.L_118 - .L_117)
.L_117:
        /*005c*/ 	.word	0x00000000
        /*0060*/ 	.short	0x0003
        /*0062*/ 	.short	0x0010
        /*0064*/ 	.byte	0x00, 0xf5, 0x21, 0x00


	//----- nvinfo : EIATTR_KPARAM_INFO
	.align		4
.L_118:
        /*0068*/ 	.byte	0x04, 0x17
        /*006a*/ 	.short	(.L_120 - .L_119)
.L_119:
        /*006c*/ 	.word	0x00000000
        /*0070*/ 	.short	0x0002
        /*0072*/ 	.short	0x0008
        /*0074*/ 	.byte	0x00, 0xf5, 0x21, 0x00


	//----- nvinfo : EIATTR_KPARAM_INFO
	.align		4
.L_120:
        /*0078*/ 	.byte	0x04, 0x17
        /*007a*/ 	.short	(.L_122 - .L_121)
.L_121:
        /*007c*/ 	.word	0x00000000
        /*0080*/ 	.short	0x0001
        /*0082*/ 	.short	0x0004
        /*0084*/ 	.byte	0x00, 0xf0, 0x11, 0x00


	//----- nvinfo : EIATTR_KPARAM_INFO
	.align		4
.L_122:
        /*0088*/ 	.byte	0x04, 0x17
        /*008a*/ 	.short	(.L_124 - .L_123)
.L_123:
        /*008c*/ 	.word	0x00000000
        /*0090*/ 	.short	0x0000
        /*0092*/ 	.short	0x0000
        /*0094*/ 	.byte	0x00, 0xf0, 0x11, 0x00


	//----- nvinfo : EIATTR_SPARSE_MMA_MASK
	.align		4
.L_124:
        /*0098*/ 	.byte	0x03, 0x50
        /*009a*/ 	.short	0x0000


	//----- nvinfo : EIATTR_MAXREG_COUNT
	.align		4
        /*009c*/ 	.byte	0x03, 0x1b
        /*009e*/ 	.short	0x00ff


	//----- nvinfo : EIATTR_NUM_BARRIERS
	.align		4
        /*00a0*/ 	.byte	0x02, 0x4c
        /*00a2*/ 	.byte	0x01
	.zero		1


	//----- nvinfo : EIATTR_MERCURY_ISA_VERSION
	.align		4
        /*00a4*/ 	.byte	0x03, 0x5f
        /*00a6*/ 	.short	0x0101


	//----- nvinfo : EIATTR_COOP_GROUP_MASK_REGIDS
	.align		4
        /*00a8*/ 	.byte	0x04, 0x29
        /*00aa*/ 	.short	(.L_126 - .L_125)


	//   ....[0]....
.L_125:
        /*00ac*/ 	.word	0xffffffff


	//   ....[1]....
        /*00b0*/ 	.word	0xffffffff


	//   ....[2]....
        /*00b4*/ 	.word	0xffffffff


	//   ....[3]....
        /*00b8*/ 	.word	0xffffffff


	//   ....[4]....
        /*00bc*/ 	.word	0xffffffff


	//   ....[5]....
        /*00c0*/ 	.word	0xffffffff


	//   ....[6]....
        /*00c4*/ 	.word	0xffffffff


	//   ....[7]....
        /*00c8*/ 	.word	0xffffffff


	//   ....[8]....
        /*00cc*/ 	.word	0xffffffff


	//   ....[9]....
        /*00d0*/ 	.word	0xffffffff


	//   ....[10]....
        /*00d4*/ 	.word	0xffffffff


	//   ....[11]....
        /*00d8*/ 	.word	0xffffffff


	//   ....[12]....
        /*00dc*/ 	.word	0xffffffff


	//   ....[13]....
        /*00e0*/ 	.word	0xffffffff


	//   ....[14]....
        /*00e4*/ 	.word	0xffffffff


	//----- nvinfo : EIATTR_COOP_GROUP_INSTR_OFFSETS
	.align		4
.L_126:
        /*00e8*/ 	.byte	0x04, 0x28
        /*00ea*/ 	.short	(.L_128 - .L_127)


	//   ....[0]....
.L_127:
        /*00ec*/ 	.word	0x000004e0


	//   ....[1]....
        /*00f0*/ 	.word	0x00000500


	//   ....[2]....
        /*00f4*/ 	.word	0x00000520


	//   ....[3]....
        /*00f8*/ 	.word	0x00000540


	//   ....[4]....
        /*00fc*/ 	.word	0x00000560


	//   ....[5]....
        /*0100*/ 	.word	0x00000720


	//   ....[6]....
        /*0104*/ 	.word	0x00000770


	//   ....[7]....
        /*0108*/ 	.word	0x00000790


	//   ....[8]....
        /*010c*/ 	.word	0x000007b0


	//   ....[9]....
        /*0110*/ 	.word	0x000007d0


	//   ....[10]....
        /*0114*/ 	.word	0x00000a20


	//   ....[11]....
        /*0118*/ 	.word	0x00000a40


	//   ....[12]....
        /*011c*/ 	.word	0x00000a60


	//   ....[13]....
        /*0120*/ 	.word	0x00000a80


	//   ....[14]....
        /*0124*/ 	.word	0x00000ab0


	//----- nvinfo : EIATTR_VRC_CTA_INIT_COUNT
	.align		4
.L_128:
        /*0128*/ 	.byte	0x02, 0x4a
	.zero		1
	.zero		1


	//----- nvinfo : EIATTR_EXIT_INSTR_OFFSETS
	.align		4
        /*012c*/ 	.byte	0x04, 0x1c
        /*012e*/ 	.short	(.L_130 - .L_129)


	//   ....[0]....
.L_129:
        /*0130*/ 	.word	0x000000a0


	//   ....[1]....
        /*0134*/ 	.word	0x00000b70


	//----- nvinfo : EIATTR_CRS_STACK_SIZE
	.align		4
.L_130:
        /*0138*/ 	.byte	0x04, 0x1e
        /*013a*/ 	.short	(.L_132 - .L_131)
.L_131:
        /*013c*/ 	.word	0x00000000


	//----- nvinfo : EIATTR_CBANK_PARAM_SIZE
	.align		4
.L_132:
        /*0140*/ 	.byte	0x03, 0x19
        /*0142*/ 	.short	0x0040


	//----- nvinfo : EIATTR_PARAM_CBANK
	.align		4
        /*0144*/ 	.byte	0x04, 0x0a
        /*0146*/ 	.short	(.L_134 - .L_133)
	.align		4
.L_133:
        /*0148*/ 	.word	index@(.nv.constant0._Z13warpReductionjjPKjS0_PKfS2_S2_PfS3_)
        /*014c*/ 	.short	0x0380
        /*014e*/ 	.short	0x0040


	//----- nvinfo : EIATTR_SW_WAR
	.align		4
.L_134:
        /*0150*/ 	.byte	0x04, 0x36
        /*0152*/ 	.short	(.L_136 - .L_135)
.L_135:
        /*0154*/ 	.word	0x00000008
.L_136:


//--------------------- .nv.info._Z12sharedAtomicjjPKjS0_PKfS2_S2_PfS3_ --------------------------
	.section	.nv.info._Z12sharedAtomicjjPKjS0_PKfS2_S2_PfS3_,"",@"SHT_CUDA_INFO"
	.sectionflags	@""
	.align	4


	//----- nvinfo : EIATTR_CUDA_API_VERSION
	.align		4
        /*0000*/ 	.byte	0x04, 0x37
        /*0002*/ 	.short	(.L_138 - .L_137)
.L_137:
        /*0004*/ 	.word	0x00000082


	//----- nvinfo : EIATTR_KPARAM_INFO
	.align		4
.L_138:
        /*0008*/ 	.byte	0x04, 0x17
        /*000a*/ 	.short	(.L_140 - .L_139)
.L_139:
        /*000c*/ 	.word	0x00000000
        /*0010*/ 	.short	0x0008
        /*0012*/ 	.short	0x0038
        /*0014*/ 	.byte	0x00, 0xf5, 0x21, 0x00


	//----- nvinfo : EIATTR_KPARAM_INFO
	.align		4
.L_140:
        /*0018*/ 	.byte	0x04, 0x17
        /*001a*/ 	.short	(.L_142 - .L_141)
.L_141:
        /*001c*/ 	.word	0x00000000
        /*0020*/ 	.short	0x0007
        /*0022*/ 	.short	0x0030
        /*0024*/ 	.byte	0x00, 0xf5, 0x21, 0x00


	//----- nvinfo : EIATTR_KPARAM_INFO
	.align		4
.L_142:
        /*0028*/ 	.byte	0x04, 0x17
        /*002a*/ 	.short	(.L_144 - .L_143)
.L_143:
        /*002c*/ 	.word	0x00000000
        /*0030*/ 	.short	0x0006
        /*0032*/ 	.short	0x0028
        /*0034*/ 	.byte	0x00, 0xf5, 0x21, 0x00


	//----- nvinfo : EIATTR_KPARAM_INFO
	.align		4
.L_144:
        /*0038*/ 	.byte	0x04, 0x17
        /*003a*/ 	.short	(.L_146 - .L_145)
.L_145:
        /*003c*/ 	.word	0x00000000
        /*0040*/ 	.short	0x0005
        /*0042*/ 	.short	0x0020
        /*0044*/ 	.byte	0x00, 0xf5, 0x21, 0x00


	//----- nvinfo : EIATTR_KPARAM_INFO
	.align		4
.L_146:
        /*0048*/ 	.byte	0x04, 0x17
        /*004a*/ 	.short	(.L_148 - .L_147)
.L_147:
        /*004c*/ 	.word	0x00000000
        /*0050*/ 	.short	0x0004
        /*0052*/ 	.short	0x0018
        /*0054*/ 	.byte	0x00, 0xf5, 0x21, 0x00


	//----- nvinfo : EIATTR_KPARAM_INFO
	.align		4
.L_148:
        /*0058*/ 	.byte	0x04, 0x17
        /*005a*/ 	.short	(.L_150 - .L_149)
.L_149:
        /*005c*/ 	.word	0x00000000
        /*0060*/ 	.short	0x0003
        /*0062*/ 	.short	0x0010
        /*0064*/ 	.byte	0x00, 0xf5, 0x21, 0x00


	//----- nvinfo : EIATTR_KPARAM_INFO
	.align		4
.L_150:
        /*0068*/ 	.byte	0x04, 0x17
        /*006a*/ 	.short	(.L_152 - .L_151)
.L_151:
        /*006c*/ 	.word	0x00000000
        /*0070*/ 	.short	0x0002
        /*0072*/ 	.short	0x0008
        /*0074*/ 	.byte	0x00, 0xf5, 0x21, 0x00


	//----- nvinfo : EIATTR_KPARAM_INFO
	.align		4
.L_152:
        /*0078*/ 	.byte	0x04, 0x17
        /*007a*/ 	.short	(.L_154 - .L_153)
.L_153:
        /*007c*/ 	.word	0x00000000
        /*0080*/ 	.short	0x0001
        /*0082*/ 	.short	0x0004
        /*0084*/ 	.byte	0x00, 0xf0, 0x11, 0x00


	//----- nvinfo : EIATTR_KPARAM_INFO
	.align		4
.L_154:
        /*0088*/ 	.byte	0x04, 0x17
        /*008a*/ 	.short	(.L_156 - .L_155)
.L_155:
        /*008c*/ 	.word	0x00000000
        /*0090*/ 	.short	0x0000
        /*0092*/ 	.short	0x0000
        /*0094*/ 	.byte	0x00, 0xf0, 0x11, 0x00


	//----- nvinfo : EIATTR_SPARSE_MMA_MASK
	.align		4
.L_156:
        /*0098*/ 	.byte	0x03, 0x50
        /*009a*/ 	.short	0x0000


	//----- nvinfo : EIATTR_MAXREG_COUNT
	.align		4
        /*009c*/ 	.byte	0x03, 0x1b
        /*009e*/ 	.short	0x00ff


	//----- nvinfo : EIATTR_NUM_BARRIERS
	.align		4
        /*00a0*/ 	.byte	0x02, 0x4c
        /*00a2*/ 	.byte	0x01
	.zero		1


	//----- nvinfo : EIATTR_MERCURY_ISA_VERSION
	.align		4
        /*00a4*/ 	.byte	0x03, 0x5f
        /*00a6*/ 	.short	0x0101


	//----- nvinfo : EIATTR_VRC_CTA_INIT_COUNT
	.align		4
        /*00a8*/ 	.byte	0x02, 0x4a
	.zero		1
	.zero		1


	//----- nvinfo : EIATTR_EXIT_INSTR_OFFSETS
	.align		4
        /*00ac*/ 	.byte	0x04, 0x1c
        /*00ae*/ 	.short	(.L_158 - .L_157)


	//   ....[0]....
.L_157:
        /*00b0*/ 	.word	0x000000a0


	//   ....[1]....
        /*00b4*/ 	.word	0x00000fd0


	//----- nvinfo : EIATTR_CRS_STACK_SIZE
	.align		4
.L_158:
        /*00b8*/ 	.byte	0x04, 0x1e
        /*00ba*/ 	.short	(.L_160 - .L_159)
.L_159:
        /*00bc*/ 	.word	0x00000000


	//----- nvinfo : EIATTR_CBANK_PARAM_SIZE
	.align		4
.L_160:
        /*00c0*/ 	.byte	0x03, 0x19
        /*00c2*/ 	.short	0x0040


	//----- nvinfo : EIATTR_PARAM_CBANK
	.align		4
        /*00c4*/ 	.byte	0x04, 0x0a
        /*00c6*/ 	.short	(.L_162 - .L_161)
	.align		4
.L_161:
        /*00c8*/ 	.word	index@(.nv.constant0._Z12sharedAtomicjjPKjS0_PKfS2_S2_PfS3_)
        /*00cc*/ 	.short	0x0380
        /*00ce*/ 	.short	0x0040


	//----- nvinfo : EIATTR_SW_WAR
	.align		4
.L_162:
        /*00d0*/ 	.byte	0x04, 0x36
        /*00d2*/ 	.short	(.L_164 - .L_163)
.L_163:
        /*00d4*/ 	.word	0x00000008
.L_164:


//--------------------- .nv.info._Z18globalAtomicLiftedjjPKjS0_PKfS2_S2_PfS3_ --------------------------
	.section	.nv.info._Z18globalAtomicLiftedjjPKjS0_PKfS2_S2_PfS3_,"",@"SHT_CUDA_INFO"
	.sectionflags	@""
	.align	4


	//----- nvinfo : EIATTR_CUDA_API_VERSION
	.align		4
        /*0000*/ 	.byte	0x04, 0x37
        /*0002*/ 	.short	(.L_166 - .L_165)
.L_165:
        /*0004*/ 	.word	0x00000082


	//----- nvinfo : EIATTR_KPARAM_INFO
	.align		4
.L_166:
        /*0008*/ 	.byte	0x04, 0x17
        /*000a*/ 	.short	(.L_168 - .L_167)
.L_167:
        /*000c*/ 	.word	0x00000000
        /*0010*/ 	.short	0x0008
        /*0012*/ 	.short	0x0038
        /*0014*/ 	.byte	0x00, 0xf5, 0x21, 0x00


	//----- nvinfo : EIATTR_KPARAM_INFO
	.align		4
.L_168:
        /*0018*/ 	.byte	0x04, 0x17
        /*001a*/ 	.short	(.L_170 - .L_169)
.L_169:
        /*001c*/ 	.word	0x00000000
        /*0020*/ 	.short	0x0007
        /*0022*/ 	.short	0x0030
        /*0024*/ 	.byte	0x00, 0xf5, 0x21, 0x00


	//----- nvinfo : EIATTR_KPARAM_INFO
	.align		4
.L_170:
        /*0028*/ 	.byte	0x04, 0x17
        /*002a*/ 	.short	(.L_172 - .L_171)
.L_171:
        /*002c*/ 	.word	0x00000000
        /*0030*/ 	.short	0x0006
        /*0032*/ 	.short	0x0028
        /*0034*/ 	.byte	0x00, 0xf5, 0x21, 0x00


	//----- nvinfo : EIATTR_KPARAM_INFO
	.align		4
.L_172:
        /*0038*/ 	.byte	0x04, 0x17
        /*003a*/ 	.short	(.L_174 - .L_173)
.L_173:
        /*003c*/ 	.word	0x00000000
        /*0040*/ 	.short	0x0005
        /*0042*/ 	.short	0x0020
        /*0044*/ 	.byte	0x00, 0xf5, 0x21, 0x00


	//----- nvinfo : EIATTR_KPARAM_INFO
	.align		4
.L_174:
        /*0048*/ 	.byte	0x04, 0x17
        /*004a*/ 	.short	(.L_176 - .L_175)
.L_175:
        /*004c*/ 	.word	0x00000000
        /*0050*/ 	.short	0x0004
        /*0052*/ 	.short	0x0018
        /*0054*/ 	.byte	0x00, 0xf5, 0x21, 0x00


	//----- nvinfo : EIATTR_KPARAM_INFO
	.align		4
.L_176:
        /*0058*/ 	.byte	0x04, 0x17
        /*005a*/ 	.short	(.L_178 - .L_177)
.L_177:
        /*005c*/ 	.word	0x00000000
        /*0060*/ 	.short	0x0003
        /*0062*/ 	.short	0x0010
        /*0064*/ 	.byte	0x00, 0xf5, 0x21, 0x00


	//----- nvinfo : EIATTR_KPARAM_INFO
	.align		4
.L_178:
        /*0068*/ 	.byte	0x04, 0x17
        /*006a*/ 	.short	(.L_180 - .L_179)
.L_179:
        /*006c*/ 	.word	0x00000000
        /*0070*/ 	.short	0x0002
        /*0072*/ 	.short	0x0008
        /*0074*/ 	.byte	0x00, 0xf5, 0x21, 0x00


	//----- nvinfo : EIATTR_KPARAM_INFO
	.align		4
.L_180:
        /*0078*/ 	.byte	0x04, 0x17
        /*007a*/ 	.short	(.L_182 - .L_181)
.L_181:
        /*007c*/ 	.word	0x00000000
        /*0080*/ 	.short	0x0001
        /*0082*/ 	.short	0x0004
        /*0084*/ 	.byte	0x00, 0xf0, 0x11, 0x00


	//----- nvinfo : EIATTR_KPARAM_INFO
	.align		4
.L_182:
        /*0088*/ 	.byte	0x04, 0x17
        /*008a*/ 	.short	(.L_184 - .L_183)
.L_183:
        /*008c*/ 	.word	0x00000000
        /*0090*/ 	.short	0x0000
        /*0092*/ 	.short	0x0000
        /*0094*/ 	.byte	0x00, 0xf0, 0x11, 0x00


	//----- nvinfo : EIATTR_SPARSE_MMA_MASK
	.align		4
.L_184:
        /*0098*/ 	.byte	0x03, 0x50
        /*009a*/ 	.short	0x0000


	//----- nvinfo : EIATTR_MAXREG_COUNT
	.align		4
        /*009c*/ 	.byte	0x03, 0x1b
        /*009e*/ 	.short	0x00ff


	//----- nvinfo : EIATTR_NUM_BARRIERS
	.align		4
        /*00a0*/ 	.byte	0x02, 0x4c
        /*00a2*/ 	.byte	0x01
	.zero		1


	//----- nvinfo : EIATTR_MERCURY_ISA_VERSION
	.align		4
        /*00a4*/ 	.byte	0x03, 0x5f
        /*00a6*/ 	.short	0x0101


	//----- nvinfo : EIATTR_UNUSED_LOAD_BYTE_OFFSET
	.align		4
        /*00a8*/ 	.byte	0x04, 0x44
        /*00aa*/ 	.short	(.L_186 - .L_185)


	//   ....[0]....
.L_185:
        /*00ac*/ 	.word	0x00000860
        /*00b0*/ 	.word	0x00000fff


	//----- nvinfo : EIATTR_VRC_CTA_INIT_COUNT
	.align		4
.L_186:
        /*00b4*/ 	.byte	0x02, 0x4a
	.zero		1
	.zero		1


	//----- nvinfo : EIATTR_EXIT_INSTR_OFFSETS
	.align		4
        /*00b8*/ 	.byte	0x04, 0x1c
        /*00ba*/ 	.short	(.L_188 - .L_187)


	//   ....[0]....
.L_187:
        /*00bc*/ 	.word	0x00000170


	//   ....[1]....
        /*00c0*/ 	.word	0x00000b40


	//----- nvinfo : EIATTR_CRS_STACK_SIZE
	.align		4
.L_188:
        /*00c4*/ 	.byte	0x04, 0x1e
        /*00c6*/ 	.short	(.L_190 - .L_189)
.L_189:
        /*00c8*/ 	.word	0x00000000


	//----- nvinfo : EIATTR_CBANK_PARAM_SIZE
	.align		4
.L_190:
        /*00cc*/ 	.byte	0x03, 0x19
        /*00ce*/ 	.short	0x0040


	//----- nvinfo : EIATTR_PARAM_CBANK
	.align		4
        /*00d0*/ 	.byte	0x04, 0x0a
        /*00d2*/ 	.short	(.L_192 - .L_191)
	.align		4
.L_191:
        /*00d4*/ 	.word	index@(.nv.constant0._Z18globalAtomicLiftedjjPKjS0_PKfS2_S2_PfS3_)
        /*00d8*/ 	.short	0x0380
        /*00da*/ 	.short	0x0040


	//----- nvinfo : EIATTR_SW_WAR
	.align		4
.L_192:
        /*00dc*/ 	.byte	0x04, 0x36
        /*00de*/ 	.short	(.L_194 - .L_193)
.L_193:
        /*00e0*/ 	.word	0x00000008
.L_194:


//--------------------- .nv.info._Z12globalAtomicjjPKjS0_PKfS2_S2_PfS3_ --------------------------
	.section	.nv.info._Z12globalAtomicjjPKjS0_PKfS2_S2_PfS3_,"",@"SHT_CUDA_INFO"
	.sectionflags	@""
	.align	4


	//----- nvinfo : EIATTR_CUDA_API_VERSION
	.align		4
        /*0000*/ 	.byte	0x04, 0x37
        /*0002*/ 	.short	(.L_196 - .L_195)
.L_195:
        /*0004*/ 	.word	0x00000082


	//----- nvinfo : EIATTR_KPARAM_INFO
	.align		4
.L_196:
        /*0008*/ 	.byte	0x04, 0x17
        /*000a*/ 	.short	(.L_198 - .L_197)
.L_197:
        /*000c*/ 	.word	0x00000000
        /*0010*/ 	.short	0x0008
        /*0012*/ 	.short	0x0038
        /*0014*/ 	.byte	0x00, 0xf5, 0x21, 0x00


	//----- nvinfo : EIATTR_KPARAM_INFO
	.align		4
.L_198:
        /*0018*/ 	.byte	0x04, 0x17
        /*001a*/ 	.short	(.L_200 - .L_199)
.L_199:
        /*001c*/ 	.word	0x00000000
        /*0020*/ 	.short	0x0007
        /*0022*/ 	.short	0x0030
        /*0024*/ 	.byte	0x00, 0xf5, 0x21, 0x00


	//----- nvinfo : EIATTR_KPARAM_INFO
	.align		4
.L_200:
        /*0028*/ 	.byte	0x04, 0x17
        /*002a*/ 	.short	(.L_202 - .L_201)
.L_201:
        /*002c*/ 	.word	0x00000000
        /*0030*/ 	.short	0x0006
        /*0032*/ 	.short	0x0028
        /*0034*/ 	.byte	0x00, 0xf5, 0x21, 0x00


	//----- nvinfo : EIATTR_KPARAM_INFO
	.align		4
.L_202:
        /*0038*/ 	.byte	0x04, 0x17
        /*003a*/ 	.short	(.L_204 - .L_203)
.L_203:
        /*003c*/ 	.word	0x00000000
        /*0040*/ 	.short	0x0005
        /*0042*/ 	.short	0x0020
        /*0044*/ 	.byte	0x00, 0xf5, 0x21, 0x00


	//----- nvinfo : EIATTR_KPARAM_INFO
	.align		4
.L_204:
        /*0048*/ 	.byte	0x04, 0x17
        /*004a*/ 	.short	(.L_206 - .L_205)
.L_205:
        /*004c*/ 	.word	0x00000000
        /*0050*/ 	.short	0x0004
        /*0052*/ 	.short	0x0018
        /*0054*/ 	.byte	0x00, 0xf5, 0x21, 0x00


	//----- nvinfo : EIATTR_KPARAM_INFO
	.align		4
.L_206:
        /*0058*/ 	.byte	0x04, 0x17
        /*005a*/ 	.short	(.L_208 - .L_207)
.L_207:
        /*005c*/ 	.word	0x00000000
        /*0060*/ 	.short	0x0003
        /*0062*/ 	.short	0x0010
        /*0064*/ 	.byte	0x00, 0xf5, 0x21, 0x00


	//----- nvinfo : EIATTR_KPARAM_INFO
	.align		4
.L_208:
        /*0068*/ 	.byte	0x04, 0x17
        /*006a*/ 	.short	(.L_210 - .L_209)
.L_209:
        /*006c*/ 	.word	0x00000000
        /*0070*/ 	.short	0x0002
        /*0072*/ 	.short	0x0008
        /*0074*/ 	.byte	0x00, 0xf5, 0x21, 0x00


	//----- nvinfo : EIATTR_KPARAM_INFO
	.align		4
.L_210:
        /*0078*/ 	.byte	0x04, 0x17
        /*007a*/ 	.short	(.L_212 - .L_211)
.L_211:
        /*007c*/ 	.word	0x00000000
        /*0080*/ 	.short	0x0001
        /*0082*/ 	.short	0x0004
        /*0084*/ 	.byte	0x00, 0xf0, 0x11, 0x00


	//----- nvinfo : EIATTR_KPARAM_INFO
	.align		4
.L_212:
        /*0088*/ 	.byte	0x04, 0x17
        /*008a*/ 	.short	(.L_214 - .L_213)
.L_213:
        /*008c*/ 	.word	0x00000000
        /*0090*/ 	.short	0x0000
        /*0092*/ 	.short	0x0000
        /*0094*/ 	.byte	0x00, 0xf0, 0x11, 0x00


	//----- nvinfo : EIATTR_SPARSE_MMA_MASK
	.align		4
.L_214:
        /*0098*/ 	.byte	0x03, 0x50
        /*009a*/ 	.short	0x0000


	//----- nvinfo : EIATTR_MAXREG_COUNT
	.align		4
        /*009c*/ 	.byte	0x03, 0x1b
        /*009e*/ 	.short	0x00ff


	//----- nvinfo : EIATTR_NUM_BARRIERS
	.align		4
        /*00a0*/ 	.byte	0x02, 0x4c
        /*00a2*/ 	.byte	0x01
	.zero		1


	//----- nvinfo : EIATTR_MERCURY_ISA_VERSION
	.align		4
        /*00a4*/ 	.byte	0x03, 0x5f
        /*00a6*/ 	.short	0x0101


	//----- nvinfo : EIATTR_UNUSED_LOAD_BYTE_OFFSET
	.align		4
        /*00a8*/ 	.byte	0x04, 0x44
        /*00aa*/ 	.short	(.L_216 - .L_215)


	//   ....[0]....
.L_215:
        /*00ac*/ 	.word	0x000008b0
        /*00b0*/ 	.word	0x00000fff


	//----- nvinfo : EIATTR_VRC_CTA_INIT_COUNT
	.align		4
.L_216:
        /*00b4*/ 	.byte	0x02, 0x4a
	.zero		1
	.zero		1


	//----- nvinfo : EIATTR_EXIT_INSTR_OFFSETS
	.align		4
        /*00b8*/ 	.byte	0x04, 0x1c
        /*00ba*/ 	.short	(.L_218 - .L_217)


	//   ....[0]....
.L_217:
        /*00bc*/ 	.word	0x000000a0


	//   ....[1]....
        /*00c0*/ 	.word	0x00000c50


	//----- nvinfo : EIATTR_CRS_STACK_SIZE
	.align		4
.L_218:
        /*00c4*/ 	.byte	0x04, 0x1e
        /*00c6*/ 	.short	(.L_220 - .L_219)
.L_219:
        /*00c8*/ 	.word	0x00000000


	//----- nvinfo : EIATTR_CBANK_PARAM_SIZE
	.align		4
.L_220:
        /*00cc*/ 	.byte	0x03, 0x19
        /*00ce*/ 	.short	0x0040


	//----- nvinfo : EIATTR_PARAM_CBANK
	.align		4
        /*00d0*/ 	.byte	0x04, 0x0a
        /*00d2*/ 	.short	(.L_222 - .L_221)
	.align		4
.L_221:
        /*00d4*/ 	.word	index@(.nv.constant0._Z12globalAtomicjjPKjS0_PKfS2_S2_PfS3_)
        /*00d8*/ 	.short	0x0380
        /*00da*/ 	.short	0x0040


	//----- nvinfo : EIATTR_SW_WAR
	.align		4
.L_222:
        /*00dc*/ 	.byte	0x04, 0x36
        /*00de*/ 	.short	(.L_224 - .L_223)
.L_223:
        /*00e0*/ 	.word	0x00000008
.L_224:


//--------------------- .nv.info._Z7poissonjfP17curandStateXORWOWPfPjS2_ --------------------------
	.section	.nv.info._Z7poissonjfP17curandStateXORWOWPfPjS2_,"",@"SHT_CUDA_INFO"
	.sectionflags	@""
	.align	4


	//----- nvinfo : EIATTR_CUDA_API_VERSION
	.align		4
        /*0000*/ 	.byte	0x04, 0x37
        /*0002*/ 	.short	(.L_226 - .L_225)
.L_225:
        /*0004*/ 	.word	0x00000082


	//----- nvinfo : EIATTR_KPARAM_INFO
	.align		4
.L_226:
        /*0008*/ 	.byte	0x04, 0x17
        /*000a*/ 	.short	(.L_228 - .L_227)
.L_227:
        /*000c*/ 	.word	0x00000000
        /*0010*/ 	.short	0x0005
        /*0012*/ 	.short	0x0020
        /*0014*/ 	.byte	0x00, 0xf5, 0x21, 0x00


	//----- nvinfo : EIATTR_KPARAM_INFO
	.align		4
.L_228:
        /*0018*/ 	.byte	0x04, 0x17
        /*001a*/ 	.short	(.L_230 - .L_229)
.L_229:
        /*001c*/ 	.word	0x00000000
        /*0020*/ 	.short	0x0004
        /*0022*/ 	.short	0x0018
        /*0024*/ 	.byte	0x00, 0xf5, 0x21, 0x00


	//----- nvinfo : EIATTR_KPARAM_INFO
	.align		4
.L_230:
        /*0028*/ 	.byte	0x04, 0x17
        /*002a*/ 	.short	(.L_232 - .L_231)
.L_231:
        /*002c*/ 	.word	0x00000000
        /*0030*/ 	.short	0x0003
        /*0032*/ 	.short	0x0010
        /*0034*/ 	.byte	0x00, 0xf5, 0x21, 0x00


	//----- nvinfo : EIATTR_KPARAM_INFO
	.align		4
.L_232:
        /*0038*/ 	.byte	0x04, 0x17
        /*003a*/ 	.short	(.L_234 - .L_233)
.L_233:
        /*003c*/ 	.word	0x00000000
        /*0040*/ 	.short	0x0002
        /*0042*/ 	.short	0x0008
        /*0044*/ 	.byte	0x00, 0xf5, 0x21, 0x00


	//----- nvinfo : EIATTR_KPARAM_INFO
	.align		4
.L_234:
        /*0048*/ 	.byte	0x04, 0x17
        /*004a*/ 	.short	(.L_236 - .L_235)
.L_235:
        /*004c*/ 	.word	0x00000000
        /*0050*/ 	.short	0x0001
        /*0052*/ 	.short	0x0004
        /*0054*/ 	.byte	0x00, 0xf0, 0x11, 0x00


	//----- nvinfo : EIATTR_KPARAM_INFO
	.align		4
.L_236:
        /*0058*/ 	.byte	0x04, 0x17
        /*005a*/ 	.short	(.L_238 - .L_237)
.L_237:
        /*005c*/ 	.word	0x00000000
        /*0060*/ 	.short	0x0000
        /*0062*/ 	.short	0x0000
        /*0064*/ 	.byte	0x00, 0xf0, 0x11, 0x00


	//----- nvinfo : EIATTR_SPARSE_MMA_MASK
	.align		4
.L_238:
        /*0068*/ 	.byte	0x03, 0x50
        /*006a*/ 	.short	0x0000


	//----- nvinfo : EIATTR_MAXREG_COUNT
	.align		4
        /*006c*/ 	.byte	0x03, 0x1b
        /*006e*/ 	.short	0x00ff


	//----- nvinfo : EIATTR_NUM_BARRIERS
	.align		4
        /*0070*/ 	.byte	0x02, 0x4c
        /*0072*/ 	.byte	0x01
	.zero		1


	//----- nvinfo : EIATTR_MERCURY_ISA_VERSION
	.align		4
        /*0074*/ 	.byte	0x03, 0x5f
        /*0076*/ 	.short	0x0101


	//----- nvinfo : EIATTR_INT_WARP_WIDE_INSTR_OFFSETS
	.align		4
        /*0078*/ 	.byte	0x04, 0x31
        /*007a*/ 	.short	(.L_240 - .L_239)


	//   ....[0]....
.L_239:
        /*007c*/ 	.word	0x00000570


	//   ....[1]....
        /*0080*/ 	.word	0x00000680


	//   ....[2]....
        /*0084*/ 	.word	0x00000820


	//   ....[3]....
        /*0088*/ 	.word	0x000008d0


	//----- nvinfo : EIATTR_VRC_CTA_INIT_COUNT
	.align		4
.L_240:
        /*008c*/ 	.byte	0x02, 0x4a
	.zero		1
	.zero		1


	//----- nvinfo : EIATTR_EXIT_INSTR_OFFSETS
	.align		4
        /*0090*/ 	.byte	0x04, 0x1c
        /*0092*/ 	.short	(.L_242 - .L_241)


	//   ....[0]....
.L_241:
        /*0094*/ 	.word	0x00000940


	//   ....[1]....
        /*0098*/ 	.word	0x000009f0


	//----- nvinfo : EIATTR_CRS_STACK_SIZE
	.align		4
.L_242:
        /*009c*/ 	.byte	0x04, 0x1e
        /*009e*/ 	.short	(.L_244 - .L_243)
.L_243:
        /*00a0*/ 	.word	0x00000000


	//----- nvinfo : EIATTR_CBANK_PARAM_SIZE
	.align		4
.L_244:
        /*00a4*/ 	.byte	0x03, 0x19
        /*00a6*/ 	.short	0x0028


	//----- nvinfo : EIATTR_PARAM_CBANK
	.align		4
        /*00a8*/ 	.byte	0x04, 0x0a
        /*00aa*/ 	.short	(.L_246 - .L_245)
	.align		4
.L_245:
        /*00ac*/ 	.word	index@(.nv.constant0._Z7poissonjfP17curandStateXORWOWPfPjS2_)
        /*00b0*/ 	.short	0x0380
        /*00b2*/ 	.short	0x0028


	//----- nvinfo : EIATTR_SW_WAR
	.align		4
.L_246:
        /*00b4*/ 	.byte	0x04, 0x36
        /*00b6*/ 	.short	(.L_248 - .L_247)
.L_247:
        /*00b8*/ 	.word	0x00000008
.L_248:


//--------------------- .nv.info._Z22initPoissonTimeToSpikejfP17curandStateXORWOWPf --------------------------
	.section	.nv.info._Z22initPoissonTimeToSpikejfP17curandStateXORWOWPf,"",@"SHT_CUDA_INFO"
	.sectionflags	@""
	.align	4


	//----- nvinfo : EIATTR_CUDA_API_VERSION
	.align		4
        /*0000*/ 	.byte	0x04, 0x37
        /*0002*/ 	.short	(.L_250 - .L_249)
.L_249:
        /*0004*/ 	.word	0x00000082


	//----- nvinfo : EIATTR_KPARAM_INFO
	.align		4
.L_250:
        /*0008*/ 	.byte	0x04, 0x17
        /*000a*/ 	.short	(.L_252 - .L_251)
.L_251:
        /*000c*/ 	.word	0x00000000
        /*0010*/ 	.short	0x0003
        /*0012*/ 	.short	0x0010
        /*0014*/ 	.byte	0x00, 0xf5, 0x21, 0x00


	//----- nvinfo : EIATTR_KPARAM_INFO
	.align		4
.L_252:
        /*0018*/ 	.byte	0x04, 0x17
        /*001a*/ 	.short	(.L_254 - .L_253)
.L_253:
        /*001c*/ 	.word	0x00000000
        /*0020*/ 	.short	0x0002
        /*0022*/ 	.short	0x0008
        /*0024*/ 	.byte	0x00, 0xf5, 0x21, 0x00


	//----- nvinfo : EIATTR_KPARAM_INFO
	.align		4
.L_254:
        /*0028*/ 	.byte	0x04, 0x17
        /*002a*/ 	.short	(.L_256 - .L_255)
.L_255:
        /*002c*/ 	.word	0x00000000
        /*0030*/ 	.short	0x0001
        /*0032*/ 	.short	0x0004
        /*0034*/ 	.byte	0x00, 0xf0, 0x11, 0x00


	//----- nvinfo : EIATTR_KPARAM_INFO
	.align		4
.L_256:
        /*0038*/ 	.byte	0x04, 0x17
        /*003a*/ 	.short	(.L_258 - .L_257)
.L_257:
        /*003c*/ 	.word	0x00000000
        /*0040*/ 	.short	0x0000
        /*0042*/ 	.short	0x0000
        /*0044*/ 	.byte	0x00, 0xf0, 0x11, 0x00


	//----- nvinfo : EIATTR_SPARSE_MMA_MASK
	.align		4
.L_258:
        /*0048*/ 	.byte	0x03, 0x50
        /*004a*/ 	.short	0x0000


	//----- nvinfo : EIATTR_MAXREG_COUNT
	.align		4
        /*004c*/ 	.byte	0x03, 0x1b
        /*004e*/ 	.short	0x00ff


	//----- nvinfo : EIATTR_MERCURY_ISA_VERSION
	.align		4
        /*0050*/ 	.byte	0x03, 0x5f
        /*0052*/ 	.short	0x0101


	//----- nvinfo : EIATTR_VRC_CTA_INIT_COUNT
	.align		4
        /*0054*/ 	.byte	0x02, 0x4a
	.zero		1
	.zero		1


	//----- nvinfo : EIATTR_EXIT_INSTR_OFFSETS
	.align		4
        /*0058*/ 	.byte	0x04, 0x1c
        /*005a*/ 	.short	(.L_260 - .L_259)


	//   ....[0]....
.L_259:
        /*005c*/ 	.word	0x00000060


	//   ....[1]....
        /*0060*/ 	.word	0x00000500


	//----- nvinfo : EIATTR_CRS_STACK_SIZE
	.align		4
.L_260:
        /*0064*/ 	.byte	0x04, 0x1e
        /*0066*/ 	.short	(.L_262 - .L_261)
.L_261:
        /*0068*/ 	.word	0x00000000


	//----- nvinfo : EIATTR_CBANK_PARAM_SIZE
	.align		4
.L_262:
        /*006c*/ 	.byte	0x03, 0x19
        /*006e*/ 	.short	0x0018


	//----- nvinfo : EIATTR_PARAM_CBANK
	.align		4
        /*0070*/ 	.byte	0x04, 0x0a
        /*0072*/ 	.short	(.L_264 - .L_263)
	.align		4
.L_263:
        /*0074*/ 	.word	index@(.nv.constant0._Z22initPoissonTimeToSpikejfP17curandStateXORWOWPf)
        /*0078*/ 	.short	0x0380
        /*007a*/ 	.short	0x0018


	//----- nvinfo : EIATTR_SW_WAR
	.align		4
.L_264:
        /*007c*/ 	.byte	0x04, 0x36
        /*007e*/ 	.short	(.L_266 - .L_265)
.L_265:
        /*0080*/ 	.word	0x00000008
.L_266:


//--------------------- .nv.callgraph             --------------------------
	.section	.nv.callgraph,"",@"SHT_CUDA_CALLGRAPH"
	.align	4
	.sectionentsize	8
	.align		4
        /*0000*/ 	.word	0x00000000
	.align		4
        /*0004*/ 	.word	0xffffffff
	.align		4
        /*0008*/ 	.word	0x00000000
	.align		4
        /*000c*/ 	.word	0xfffffffe
	.align		4
        /*0010*/ 	.word	0x00000000
	.align		4
        /*0014*/ 	.word	0xfffffffd
	.align		4
        /*0018*/ 	.word	0x00000000
	.align		4
        /*001c*/ 	.word	0xfffffffc


//--------------------- .nv.constant4             --------------------------
	.section	.nv.constant4,"a",@progbits
	.align	8
	.align		8
.nv.constant4:
        /*0000*/ 	.dword	precalc_xorwow_matrix
	.align		8
        /*0008*/ 	.dword	precalc_xorwow_offset_matrix
	.align		8
        /*0010*/ 	.dword	mrg32k3aM1
	.align		8
        /*0018*/ 	.dword	mrg32k3aM2
	.align		8
        /*0020*/ 	.dword	mrg32k3aM1SubSeq
	.align		8
        /*0028*/ 	.dword	mrg32k3aM2SubSeq
	.align		8
        /*0030*/ 	.dword	mrg32k3aM1Seq
	.align		8
        /*0038*/ 	.dword	mrg32k3aM2Seq


//--------------------- .nv.constant3             --------------------------
	.section	.nv.constant3,"a",@progbits
	.align	8
.nv.constant3:
	.type		__cr_lgamma_table,@object
	.size		__cr_lgamma_table,(.L_8 - __cr_lgamma_table)
__cr_lgamma_table:
        /*0000*/ 	.byte	0x00, 0x00, 0x00, 0x00, 0x00, 0x00, 0x00, 0x00, 0x00, 0x00, 0x00, 0x00, 0x00, 0x00, 0x00, 0x00
        /*0010*/ 	.byte	0xef, 0x39, 0xfa, 0xfe, 0x42, 0x2e, 0xe6, 0x3f, 0x02, 0x20, 0x2a, 0xfa, 0x0b, 0xab, 0xfc, 0x3f
        /*0020*/ 	.byte	0xf9, 0x2c, 0x92, 0x7c, 0xa7, 0x6c, 0x09, 0x40, 0xc9, 0x79, 0x44, 0x3c, 0x64, 0x26, 0x13, 0x40
        /*0030*/ 	.byte	0xca, 0x01, 0xcf, 0x3a, 0x27, 0x51, 0x1a, 0x40, 0x30, 0xcc, 0x2d, 0xf3, 0xe1, 0x0c, 0x21, 0x40
        /*0040*/ 	.byte	0x0d, 0xb7, 0xfc, 0x82, 0x8e, 0x35, 0x25, 0x40
.L_8:


//--------------------- .text._Z14initRandomSeedI17curandStateXORWOWEvjjPT_ --------------------------
	.section	.text._Z14initRandomSeedI17curandStateXORWOWEvjjPT_,"ax",@progbits
	.align	128
        .global         _Z14initRandomSeedI17curandStateXORWOWEvjjPT_
        .type           _Z14initRandomSeedI17curandStateXORWOWEvjjPT_,@function
        .size           _Z14initRandomSeedI17curandStateXORWOWEvjjPT_,(.L_x_113 - _Z14initRandomSeedI17curandStateXORWOWEvjjPT_)
        .other          _Z14initRandomSeedI17curandStateXORWOWEvjjPT_,@"STO_CUDA_ENTRY STV_DEFAULT"
_Z14initRandomSeedI17curandStateXORWOWEvjjPT_:
.text._Z14initRandomSeedI17curandStateXORWOWEvjjPT_:
[----:B------:R-:W-:Y:S01]  /*0000*/  LDC R1, c[0x0][0x37c] ;  /* 0x0000df00ff017b82 */ /* 0x000fe20000000800 */
[----:B------:R-:W0:Y:S01]  /*0010*/  S2R R5, SR_TID.X ;  /* 0x0000000000057919 */ /* 0x000e220000002100 */
[----:B------:R-:W1:Y:S01]  /*0020*/  LDCU UR4, c[0x0][0x384] ;  /* 0x00007080ff0477ac */ /* 0x000e620008000800 */
[----:B------:R-:W0:Y:S02]  /*0030*/  S2R R0, SR_CTAID.X ;  /* 0x0000000000007919 */ /* 0x000e240000002500 */
[----:B0-----:R-:W-:-:S05]  /*0040*/  IMAD R5, R0, 0x20, R5 ;  /* 0x0000002000057824 */ /* 0x001fca00078e0205 */
[----:B-1----:R-:W-:-:S13]  /*0050*/  ISETP.GE.U32.AND P0, PT, R5, UR4, PT ;  /* 0x0000000405007c0c */ /* 0x002fda000bf06070 */
[----:B------:R-:W-:Y:S05]  /*0060*/  @P0 EXIT ;  /* 0x000000000000094d */ /* 0x000fea0003800000 */
[----:B------:R-:W0:Y:S01]  /*0070*/  LDC.64 R2, c[0x0][0x388] ;  /* 0x0000e200ff027b82 */ /* 0x000e220000000a00 */
[----:B------:R-:W1:Y:S01]  /*0080*/  LDCU.64 UR4, c[0x0][0x358] ;  /* 0x00006b00ff0477ac */ /* 0x000e620008000a00 */
[----:B------:R-:W-:Y:S01]  /*0090*/  IMAD.MOV.U32 R6, RZ, RZ, 0xc856531 ;  /* 0x0c856531ff067424 */ /* 0x000fe200078e00ff */
[----:B------:R-:W-:Y:S01]  /*00a0*/  BSSY.RECONVERGENT B0, `(.L_x_0) ;  /* 0x00000e5000007945 */ /* 0x000fe20003800200 */
[----:B------:R-:W-:Y:S01]  /*00b0*/  IMAD.MOV.U32 R7, RZ, RZ, 0x39ea562e ;  /* 0x39ea562eff077424 */ /* 0x000fe200078e00ff */
[----:B------:R-:W2:Y:S01]  /*00c0*/  LDCU UR6, c[0x0][0x380] ;  /* 0x00007000ff0677ac */ /* 0x000ea20008000800 */
[----:B------:R-:W-:Y:S02]  /*00d0*/  IMAD.MOV.U32 R8, RZ, RZ, 0x2714dcfc ;  /* 0x2714dcfcff087424 */ /* 0x000fe400078e00ff */
[----:B------:R-:W-:Y:S02]  /*00e0*/  IMAD.MOV.U32 R9, RZ, RZ, -0x75bd8fc ;  /* 0xf8a42704ff097424 */ /* 0x000fe400078e00ff */
[----:B------:R-:W-:-:S02]  /*00f0*/  IMAD.MOV.U32 R12, RZ, RZ, -0x23270784 ;  /* 0xdcd8f87cff0c7424 */ /* 0x000fc400078e00ff */
[----:B------:R-:W-:Y:S02]  /*0100*/  IMAD.MOV.U32 R13, RZ, RZ, 0x32e6c832 ;  /* 0x32e6c832ff0d7424 */ /* 0x000fe400078e00ff */
[C---:B--2---:R-:W-:Y:S02]  /*0110*/  VIADD R10, R5.reuse, UR6 ;  /* 0x00000006050a7c36 */ /* 0x044fe40008000000 */
[----:B0-----:R-:W-:-:S03]  /*0120*/  IMAD.WIDE R2, R5, 0x30, R2 ;  /* 0x0000003005027825 */ /* 0x001fc600078e0202 */
[----:B------:R-:W-:Y:S02]  /*0130*/  ISETP.NE.AND P0, PT, R10, RZ, PT ;  /* 0x000000ff0a00720c */ /* 0x000fe40003f05270 */
[----:B-1----:R0:W-:Y:S04]  /*0140*/  STG.E.64 desc[UR4][R2.64], R6 ;  /* 0x0000000602007986 */ /* 0x0021e8000c101b04 */
[----:B------:R0:W-:Y:S04]  /*0150*/  STG.E.64 desc[UR4][R2.64+0x8], R8 ;  /* 0x0000080802007986 */ /* 0x0001e8000c101b04 */
[----:B------:R0:W-:Y:S03]  /*0160*/  STG.E.64 desc[UR4][R2.64+0x10], R12 ;  /* 0x0000100c02007986 */ /* 0x0001e6000c101b04 */
[----:B------:R-:W-:Y:S05]  /*0170*/  @!P0 BRA `(.L_x_1) ;  /* 0x0000000c005c8947 */ /* 0x000fea0003800000 */
[----:B------:R-:W-:Y:S02]  /*0180*/  IMAD.MOV.U32 R11, RZ, RZ, RZ ;  /* 0x000000ffff0b7224 */ /* 0x000fe400078e00ff */
[----:B0-----:R-:W-:-:S07]  /*0190*/  IMAD.MOV.U32 R12, RZ, RZ, RZ ;  /* 0x000000ffff0c7224 */ /* 0x001fce00078e00ff */
.L_x_7:
[----:B0-----:R-:W-:Y:S01]  /*01a0*/  LOP3.LUT R2, R10, 0x3, RZ, 0xc0, !PT ;  /* 0x000000030a027812 */ /* 0x001fe200078ec0ff */
[----:B------:R-:W-:Y:S03]  /*01b0*/  BSSY.RECONVERGENT B1, `(.L_x_2) ;  /* 0x00000cd000017945 */ /* 0x000fe60003800200 */
[----:B------:R-:W-:-:S04]  /*01c0*/  ISETP.NE.U32.AND P0, PT, R2, RZ, PT ;  /* 0x000000ff0200720c */ /* 0x000fc80003f05070 */
[----:B------:R-:W-:-:S13]  /*01d0*/  ISETP.NE.AND.EX P0, PT, RZ, RZ, PT, P0 ;  /* 0x000000ffff00720c */ /* 0x000fda0003f05300 */
[----:B------:R-:W-:Y:S05]  /*01e0*/  @!P0 BRA `(.L_x_3) ;  /* 0x0000000c00248947 */ /* 0x000fea0003800000 */
[----:B------:R-:W0:Y:S01]  /*01f0*/  LDC.64 R4, c[0x4][RZ] ;  /* 0x01000000ff047b82 */ /* 0x000e220000000a00 */
[----:B------:R-:W-:Y:S02]  /*0200*/  IMAD.MOV.U32 R13, RZ, RZ, RZ ;  /* 0x000000ffff0d7224 */ /* 0x000fe400078e00ff */
[----:B0-----:R-:W-:-:S07]  /*0210*/  IMAD.WIDE.U32 R4, R12, 0xc80, R4 ;  /* 0x00000c800c047825 */ /* 0x001fce00078e0004 */
.L_x_6:
[----:B0-----:R-:W-:Y:S01]  /*0220*/  IMAD.MOV.U32 R14, RZ, RZ, RZ ;  /* 0x000000ffff0e7224 */ /* 0x001fe200078e00ff */
[----:B------:R-:W-:Y:S01]  /*0230*/  CS2R R6, SRZ ;  /* 0x0000000000067805 */ /* 0x000fe2000001ff00 */
[----:B------:R-:W-:Y:S01]  /*0240*/  IMAD.MOV.U32 R16, RZ, RZ, RZ ;  /* 0x000000ffff107224 */ /* 0x000fe200078e00ff */
[----:B------:R-:W-:-:S07]  /*0250*/  CS2R R2, SRZ ;  /* 0x0000000000027805 */ /* 0x000fce000001ff00 */
.L_x_5:
[----:B------:R-:W0:Y:S01]  /*0260*/  S2R R15, SR_TID.X ;  /* 0x00000000000f7919 */ /* 0x000e220000002100 */
[----:B------:R-:W1:Y:S01]  /*0270*/  LDC.64 R8, c[0x0][0x388] ;  /* 0x0000e200ff087b82 */ /* 0x000e620000000a00 */
[----:B0-----:R-:W-:-:S04]  /*0280*/  IMAD R17, R0, 0x20, R15 ;  /* 0x0000002000117824 */ /* 0x001fc800078e020f */
[----:B-1----:R-:W-:-:S04]  /*0290*/  IMAD.WIDE R8, R17, 0x30, R8 ;  /* 0x0000003011087825 */ /* 0x002fc800078e0208 */
[----:B------:R-:W-:-:S05]  /*02a0*/  IMAD.WIDE.U32 R8, R16, 0x4, R8 ;  /* 0x0000000410087825 */ /* 0x000fca00078e0008 */
[----:B------:R0:W5:Y:S01]  /*02b0*/  LDG.E R17, desc[UR4][R8.64+0x4] ;  /* 0x0000040408117981 */ /* 0x000162000c1e1900 */
[----:B------:R-:W-:-:S07]  /*02c0*/  IMAD.MOV.U32 R18, RZ, RZ, RZ ;  /* 0x000000ffff127224 */ /* 0x000fce00078e00ff */
.L_x_4:
[----:B-----5:R-:W-:Y:S01]  /*02d0*/  SHF.R.U32.HI R22, RZ, R18, R17 ;  /* 0x00000012ff167219 */ /* 0x020fe20000011611 */
[----:B0-----:R-:W-:-:S03]  /*02e0*/  IMAD.SHL.U32 R9, R16, 0x20, RZ ;  /* 0x0000002010097824 */ /* 0x001fc600078e00ff */
[----:B------:R-:W-:Y:S01]  /*02f0*/  LOP3.LUT R19, R22, 0x1, RZ, 0xc0, !PT ;  /* 0x0000000116137812 */ /* 0x000fe200078ec0ff */
[----:B------:R-:W-:-:S03]  /*0300*/  IMAD.IADD R8, R9, 0x1, R18 ;  /* 0x0000000109087824 */ /* 0x000fc600078e0212 */
[----:B------:R-:W-:Y:S01]  /*0310*/  ISETP.NE.U32.AND P0, PT, R19, 0x1, PT ;  /* 0x000000011300780c */ /* 0x000fe20003f05070 */
[----:B------:R-:W-:-:S03]  /*0320*/  IMAD R9, R8, 0x5, RZ ;  /* 0x0000000508097824 */ /* 0x000fc600078e02ff */
[----:B------:R-:W-:Y:S01]  /*0330*/  R2P PR, R22, 0x7e ;  /* 0x0000007e16007804 */ /* 0x000fe20000000000 */
[----:B------:R-:W-:-:S08]  /*0340*/  IMAD.WIDE.U32 R8, R9, 0x4, R4 ;  /* 0x0000000409087825 */ /* 0x000fd000078e0004 */
[----:B------:R-:W2:Y:S04]  /*0350*/  @!P0 LDG.E R19, desc[UR4][R8.64] ;  /* 0x0000000408138981 */ /* 0x000ea8000c1e1900 */
[----:B------:R-:W3:Y:S04]  /*0360*/  @!P0 LDG.E R20, desc[UR4][R8.64+0x10] ;  /* 0x0000100408148981 */ /* 0x000ee8000c1e1900 */
[----:B------:R-:W4:Y:S04]  /*0370*/  @P1 LDG.E R21, desc[UR4][R8.64+0x14] ;  /* 0x0000140408151981 */ /* 0x000f28000c1e1900 */
[----:B------:R-:W4:Y:S04]  /*0380*/  @P2 LDG.E R23, desc[UR4][R8.64+0x28] ;  /* 0x0000280408172981 */ /* 0x000f28000c1e1900 */
[----:B------:R-:W4:Y:S04]  /*0390*/  @P1 LDG.E R24, desc[UR4][R8.64+0x24] ;  /* 0x0000240408181981 */ /* 0x000f28000c1e1900 */
[----:B------:R-:W4:Y:S04]  /*03a0*/  @P2 LDG.E R26, desc[UR4][R8.64+0x38] ;  /* 0x00003804081a2981 */ /* 0x000f28000c1e1900 */
[----:B------:R-:W4:Y:S04]  /*03b0*/  @P3 LDG.E R25, desc[UR4][R8.64+0x3c] ;  /* 0x00003c0408193981 */ /* 0x000f28000c1e1900 */
[----:B------:R-:W4:Y:S01]  /*03c0*/  @P4 LDG.E R27, desc[UR4][R8.64+0x50] ;  /* 0x00005004081b4981 */ /* 0x000f22000c1e1900 */
[----:B--2---:R-:W-:-:S03]  /*03d0*/  @!P0 LOP3.LUT R14, R14, R19, RZ, 0x3c, !PT ;  /* 0x000000130e0e8212 */ /* 0x004fc600078e3cff */
[----:B------:R-:W2:Y:S01]  /*03e0*/  @!P0 LDG.E R19, desc[UR4][R8.64+0x4] ;  /* 0x0000040408138981 */ /* 0x000ea2000c1e1900 */
[----:B---3--:R-:W-:-:S03]  /*03f0*/  @!P0 LOP3.LUT R7, R7, R20, RZ, 0x3c, !PT ;  /* 0x0000001407078212 */ /* 0x008fc600078e3cff */
[----:B------:R-:W3:Y:S01]  /*0400*/  @!P0 LDG.E R20, desc[UR4][R8.64+0x8] ;  /* 0x0000080408148981 */ /* 0x000ee2000c1e1900 */
[----:B----4-:R-:W-:-:S03]  /*0410*/  @P1 LOP3.LUT R14, R14, R21, RZ, 0x3c, !PT ;  /* 0x000000150e0e1212 */ /* 0x010fc600078e3cff */
[----:B------:R-:W4:Y:S01]  /*0420*/  @!P0 LDG.E R21, desc[UR4][R8.64+0xc] ;  /* 0x00000c0408158981 */ /* 0x000f22000c1e1900 */
[----:B------:R-:W-:-:S03]  /*0430*/  @P2 LOP3.LUT R14, R14, R23, RZ, 0x3c, !PT ;  /* 0x000000170e0e2212 */ /* 0x000fc600078e3cff */
[----:B------:R-:W4:Y:S01]  /*0440*/  @P1 LDG.E R23, desc[UR4][R8.64+0x18] ;  /* 0x0000180408171981 */ /* 0x000f22000c1e1900 */
[----:B------:R-:W-:-:S03]  /*0450*/  @P1 LOP3.LUT R7, R7, R24, RZ, 0x3c, !PT ;  /* 0x0000001807071212 */ /* 0x000fc600078e3cff */
[----:B------:R-:W4:Y:S01]  /*0460*/  @P2 LDG.E R24, desc[UR4][R8.64+0x30] ;  /* 0x0000300408182981 */ /* 0x000f22000c1e1900 */
[----:B--2---:R-:W-:-:S03]  /*0470*/  @!P0 LOP3.LUT R2, R2, R19, RZ, 0x3c, !PT ;  /* 0x0000001302028212 */ /* 0x004fc600078e3cff */
[----:B------:R-:W2:Y:S01]  /*0480*/  @P1 LDG.E R19, desc[UR4][R8.64+0x20] ;  /* 0x0000200408131981 */ /* 0x000ea2000c1e1900 */
[----:B---3--:R-:W-:-:S03]  /*0490*/  @!P0 LOP3.LUT R3, R3, R20, RZ, 0x3c, !PT ;  /* 0x0000001403038212 */ /* 0x008fc600078e3cff */
[----:B------:R-:W3:Y:S01]  /*04a0*/  @P1 LDG.E R20, desc[UR4][R8.64+0x1c] ;  /* 0x00001c0408141981 */ /* 0x000ee2000c1e1900 */
[----:B----4-:R-:W-:-:S03]  /*04b0*/  @!P0 LOP3.LUT R6, R6, R21, RZ, 0x3c, !PT ;  /* 0x0000001506068212 */ /* 0x010fc600078e3cff */
[----:B------:R-:W4:Y:S01]  /*04c0*/  @P2 LDG.E R21, desc[UR4][R8.64+0x2c] ;  /* 0x00002c0408152981 */ /* 0x000f22000c1e1900 */
[----:B------:R-:W-:-:S03]  /*04d0*/  @P1 LOP3.LUT R2, R2, R23, RZ, 0x3c, !PT ;  /* 0x0000001702021212 */ /* 0x000fc600078e3cff */
[----:B------:R-:W4:Y:S01]  /*04e0*/  @P2 LDG.E R23, desc[UR4][R8.64+0x34] ;  /* 0x0000340408172981 */ /* 0x000f22000c1e1900 */
[----:B------:R-:W-:-:S03]  /*04f0*/  @P2 LOP3.LUT R7, R7, R26, RZ, 0x3c, !PT ;  /* 0x0000001a07072212 */ /* 0x000fc600078e3cff */
[----:B------:R-:W4:Y:S01]  /*0500*/  @P3 LDG.E R26, desc[UR4][R8.64+0x4c] ;  /* 0x00004c04081a3981 */ /* 0x000f22000c1e1900 */
[----:B------:R-:W-:-:S03]  /*0510*/  @P3 LOP3.LUT R14, R14, R25, RZ, 0x3c, !PT ;  /* 0x000000190e0e3212 */ /* 0x000fc600078e3cff */
[----:B------:R-:W4:Y:S01]  /*0520*/  @P5 LDG.E R25, desc[UR4][R8.64+0x64] ;  /* 0x0000640408195981 */ /* 0x000f22000c1e1900 */
[----:B--2---:R-:W-:-:S03]  /*0530*/  @P1 LOP3.LUT R6, R6, R19, RZ, 0x3c, !PT ;  /* 0x0000001306061212 */ /* 0x004fc600078e3cff */
[----:B------:R-:W2:Y:S01]  /*0540*/  @P3 LDG.E R19, desc[UR4][R8.64+0x40] ;  /* 0x0000400408133981 */ /* 0x000ea2000c1e1900 */
[----:B---3--:R-:W-:-:S03]  /*0550*/  @P1 LOP3.LUT R3, R3, R20, RZ, 0x3c, !PT ;  /* 0x0000001403031212 */ /* 0x008fc600078e3cff */
[----:B------:R-:W3:Y:S01]  /*0560*/  @P3 LDG.E R20, desc[UR4][R8.64+0x44] ;  /* 0x0000440408143981 */ /* 0x000ee2000c1e1900 */
[----:B------:R-:W-:-:S03]  /*0570*/  @P2 LOP3.LUT R3, R3, R24, RZ, 0x3c, !PT ;  /* 0x0000001803032212 */ /* 0x000fc600078e3cff */
[----:B------:R-:W3:Y:S01]  /*0580*/  @P4 LDG.E R24, desc[UR4][R8.64+0x58] ;  /* 0x0000580408184981 */ /* 0x000ee2000c1e1900 */
[----:B----4-:R-:W-:Y:S02]  /*0590*/  @P2 LOP3.LUT R2, R2, R21, RZ, 0x3c, !PT ;  /* 0x0000001502022212 */ /* 0x010fe400078e3cff */
[----:B------:R-:W-:Y:S01]  /*05a0*/  @P2 LOP3.LUT R6, R6, R23, RZ, 0x3c, !PT ;  /* 0x0000001706062212 */ /* 0x000fe200078e3cff */
[----:B------:R-:W4:Y:S04]  /*05b0*/  @P3 LDG.E R21, desc[UR4][R8.64+0x48] ;  /* 0x0000480408153981 */ /* 0x000f28000c1e1900 */
[----:B------:R-:W4:Y:S01]  /*05c0*/  @P4 LDG.E R23, desc[UR4][R8.64+0x54] ;  /* 0x0000540408174981 */ /* 0x000f22000c1e1900 */
[----:B------:R-:W-:Y:S02]  /*05d0*/  @P4 LOP3.LUT R14, R14, R27, RZ, 0x3c, !PT ;  /* 0x0000001b0e0e4212 */ /* 0x000fe400078e3cff */
[----:B------:R-:W-:-:S02]  /*05e0*/  @P3 LOP3.LUT R7, R7, R26, RZ, 0x3c, !PT ;  /* 0x0000001a07073212 */ /* 0x000fc400078e3cff */
        /* <DEDUP_REMOVED lines=9> */
[----:B----4-:R-:W-:-:S03]  /*0680*/  @P3 LOP3.LUT R6, R6, R21, RZ, 0x3c, !PT ;  /* 0x0000001506063212 */ /* 0x010fc600078e3cff */
[----:B------:R-:W4:Y:S01]  /*0690*/  @P5 LDG.E R21, desc[UR4][R8.64+0x68] ;  /* 0x0000680408155981 */ /* 0x000f22000c1e1900 */
[----:B------:R-:W-:-:S03]  /*06a0*/  @P4 LOP3.LUT R2, R2, R23, RZ, 0x3c, !PT ;  /* 0x0000001702024212 */ /* 0x000fc600078e3cff */
[----:B------:R-:W4:Y:S01]  /*06b0*/  @P5 LDG.E R23, desc[UR4][R8.64+0x70] ;  /* 0x0000700408175981 */ /* 0x000f22000c1e1900 */
[----:B------:R-:W-:Y:S02]  /*06c0*/  LOP3.LUT P0, RZ, R22, 0x80, RZ, 0xc0, !PT ;  /* 0x0000008016ff7812 */ /* 0x000fe4000780c0ff */
[----:B------:R-:W-:Y:S02]  /*06d0*/  @P4 LOP3.LUT R7, R7, R26, RZ, 0x3c, !PT ;  /* 0x0000001a07074212 */ /* 0x000fe400078e3cff */
[----:B------:R-:W-:Y:S02]  /*06e0*/  @P6 LOP3.LUT R14, R14, R25, RZ, 0x3c, !PT ;  /* 0x000000190e0e6212 */ /* 0x000fe400078e3cff */
[----:B------:R-:W4:Y:S07]  /*06f0*/  @P6 LDG.E R25, desc[UR4][R8.64+0x7c] ;  /* 0x00007c0408196981 */ /* 0x000f2e000c1e1900 */
[----:B------:R-:W4:Y:S04]  /*0700*/  @P0 LDG.E R27, desc[UR4][R8.64+0x8c] ;  /* 0x00008c04081b0981 */ /* 0x000f28000c1e1900 */
[----:B------:R-:W4:Y:S04]  /*0710*/  @P0 LDG.E R26, desc[UR4][R8.64+0x94] ;  /* 0x00009404081a0981 */ /* 0x000f28000c1e1900 */
        /* <DEDUP_REMOVED lines=11> */
[----:B------:R-:W-:Y:S02]  /*07d0*/  @P6 LOP3.LUT R2, R2, R25, RZ, 0x3c, !PT ;  /* 0x0000001902026212 */ /* 0x000fe400078e3cff */
[----:B------:R-:W-:Y:S02]  /*07e0*/  @P0 LOP3.LUT R14, R14, R27, RZ, 0x3c, !PT ;  /* 0x0000001b0e0e0212 */ /* 0x000fe400078e3cff */
[----:B--2---:R-:W-:Y:S02]  /*07f0*/  @P6 LOP3.LUT R6, R6, R19, RZ, 0x3c, !PT ;  /* 0x0000001306066212 */ /* 0x004fe400078e3cff */
[----:B---3--:R-:W-:Y:S02]  /*0800*/  @P6 LOP3.LUT R3, R3, R20, RZ, 0x3c, !PT ;  /* 0x0000001403036212 */ /* 0x008fe400078e3cff */
[----:B------:R-:W-:Y:S02]  /*0810*/  @P6 LOP3.LUT R7, R7, R24, RZ, 0x3c, !PT ;  /* 0x0000001807076212 */ /* 0x000fe400078e3cff */
[----:B------:R-:W-:-:S02]  /*0820*/  @P0 LOP3.LUT R3, R3, R26, RZ, 0x3c, !PT ;  /* 0x0000001a03030212 */ /* 0x000fc400078e3cff */
[----:B----4-:R-:W-:Y:S02]  /*0830*/  @P0 LOP3.LUT R2, R2, R21, RZ, 0x3c, !PT ;  /* 0x0000001502020212 */ /* 0x010fe400078e3cff */
[----:B------:R-:W-:Y:S02]  /*0840*/  @P0 LOP3.LUT R7, R7, R28, RZ, 0x3c, !PT ;  /* 0x0000001c07070212 */ /* 0x000fe400078e3cff */
[----:B------:R-:W-:Y:S02]  /*0850*/  @P0 LOP3.LUT R6, R6, R23, RZ, 0x3c, !PT ;  /* 0x0000001706060212 */ /* 0x000fe400078e3cff */
[----:B------:R-:W-:-:S13]  /*0860*/  R2P PR, R22.B1, 0x7f ;  /* 0x0000007f16007804 */ /* 0x000fda0000001000 */
[----:B------:R-:W2:Y:S04]  /*0870*/  @P0 LDG.E R19, desc[UR4][R8.64+0xa0] ;  /* 0x0000a00408130981 */ /* 0x000ea8000c1e1900 */
[----:B------:R-:W3:Y:S04]  /*0880*/  @P1 LDG.E R23, desc[UR4][R8.64+0xb4] ;  /* 0x0000b40408171981 */ /* 0x000ee8000c1e1900 */
[----:B------:R-:W4:Y:S04]  /*0890*/  @P0 LDG.E R21, desc[UR4][R8.64+0xa4] ;  /* 0x0000a40408150981 */ /* 0x000f28000c1e1900 */
[----:B------:R-:W4:Y:S04]  /*08a0*/  @P2 LDG.E R25, desc[UR4][R8.64+0xc8] ;  /* 0x0000c80408192981 */ /* 0x000f28000c1e1900 */
[----:B------:R-:W4:Y:S04]  /*08b0*/  @P3 LDG.E R27, desc[UR4][R8.64+0xdc] ;  /* 0x0000dc04081b3981 */ /* 0x000f28000c1e1900 */
[----:B------:R-:W4:Y:S04]  /*08c0*/  @P0 LDG.E R20, desc[UR4][R8.64+0xa8] ;  /* 0x0000a80408140981 */ /* 0x000f28000c1e1900 */
[----:B------:R-:W4:Y:S04]  /*08d0*/  @P0 LDG.E R24, desc[UR4][R8.64+0xb0] ;  /* 0x0000b00408180981 */ /* 0x000f28000c1e1900 */
[----:B------:R-:W4:Y:S04]  /*08e0*/  @P4 LDG.E R29, desc[UR4][R8.64+0xf0] ;  /* 0x0000f004081d4981 */ /* 0x000f28000c1e1900 */
[----:B------:R-:W4:Y:S01]  /*08f0*/  @P1 LDG.E R26, desc[UR4][R8.64+0xc4] ;  /* 0x0000c404081a1981 */ /* 0x000f22000c1e1900 */
[----:B--2---:R-:W-:-:S03]  /*0900*/  @P0 LOP3.LUT R14, R14, R19, RZ, 0x3c, !PT ;  /* 0x000000130e0e0212 */ /* 0x004fc600078e3cff */
[----:B------:R-:W2:Y:S01]  /*0910*/  @P0 LDG.E R19, desc[UR4][R8.64+0xac] ;  /* 0x0000ac0408130981 */ /* 0x000ea2000c1e1900 */
[----:B---3--:R-:W-:-:S03]  /*0920*/  @P1 LOP3.LUT R14, R14, R23, RZ, 0x3c, !PT ;  /* 0x000000170e0e1212 */ /* 0x008fc600078e3cff */
[----:B------:R-:W3:Y:S01]  /*0930*/  @P1 LDG.E R23, desc[UR4][R8.64+0xc0] ;  /* 0x0000c00408171981 */ /* 0x000ee2000c1e1900 */
[----:B----4-:R-:W-:-:S03]  /*0940*/  @P0 LOP3.LUT R2, R2, R21, RZ, 0x3c, !PT ;  /* 0x0000001502020212 */ /* 0x010fc600078e3cff */
[----:B------:R-:W4:Y:S01]  /*0950*/  @P1 LDG.E R21, desc[UR4][R8.64+0xb8] ;  /* 0x0000b80408151981 */ /* 0x000f22000c1e1900 */
[----:B------:R-:W-:-:S03]  /*0960*/  @P2 LOP3.LUT R14, R14, R25, RZ, 0x3c, !PT ;  /* 0x000000190e0e2212 */ /* 0x000fc600078e3cff */
[----:B------:R-:W4:Y:S01]  /*0970*/  @P5 LDG.E R25, desc[UR4][R8.64+0x104] ;  /* 0x0001040408195981 */ /* 0x000f22000c1e1900 */
[----:B------:R-:W-:-:S03]  /*0980*/  @P3 LOP3.LUT R14, R14, R27, RZ, 0x3c, !PT ;  /* 0x0000001b0e0e3212 */ /* 0x000fc600078e3cff */
[----:B------:R-:W4:Y:S01]  /*0990*/  @P6 LDG.E R27, desc[UR4][R8.64+0x118] ;  /* 0x00011804081b6981 */ /* 0x000f22000c1e1900 */
[----:B------:R-:W-:-:S03]  /*09a0*/  @P0 LOP3.LUT R3, R3, R20, RZ, 0x3c, !PT ;  /* 0x0000001403030212 */ /* 0x000fc600078e3cff */
[----:B------:R-:W4:Y:S01]  /*09b0*/  @P1 LDG.E R20, desc[UR4][R8.64+0xbc] ;  /* 0x0000bc0408141981 */ /* 0x000f22000c1e1900 */
[----:B------:R-:W-:-:S03]  /*09c0*/  @P0 LOP3.LUT R7, R7, R24, RZ, 0x3c, !PT ;  /* 0x0000001807070212 */ /* 0x000fc600078e3cff */
[----:B------:R-:W4:Y:S01]  /*09d0*/  @P2 LDG.E R24, desc[UR4][R8.64+0xd8] ;  /* 0x0000d80408182981 */ /* 0x000f22000c1e1900 */
[----:B------:R-:W-:Y:S02]  /*09e0*/  @P4 LOP3.LUT R14, R14, R29, RZ, 0x3c, !PT ;  /* 0x0000001d0e0e4212 */ /* 0x000fe400078e3cff */
[----:B------:R-:W-:Y:S02]  /*09f0*/  @P1 LOP3.LUT R7, R7, R26, RZ, 0x3c, !PT ;  /* 0x0000001a07071212 */ /* 0x000fe400078e3cff */
[----:B------:R-:W4:Y:S01]  /*0a00*/  @P3 LDG.E R26, desc[UR4][R8.64+0xe4] ;  /* 0x0000e404081a3981 */ /* 0x000f22000c1e1900 */
[----:B--2---:R-:W-:Y:S02]  /*0a10*/  @P0 LOP3.LUT R6, R6, R19, RZ, 0x3c, !PT ;  /* 0x0000001306060212 */ /* 0x004fe400078e3cff */
[----:B------:R-:W-:Y:S01]  /*0a20*/  LOP3.LUT P0, RZ, R22, 0x8000, RZ, 0xc0, !PT ;  /* 0x0000800016ff7812 */ /* 0x000fe2000780c0ff */
[----:B------:R-:W2:Y:S01]  /*0a30*/  @P2 LDG.E R19, desc[UR4][R8.64+0xcc] ;  /* 0x0000cc0408132981 */ /* 0x000ea2000c1e1900 */
[----:B---3--:R-:W-:-:S03]  /*0a40*/  @P1 LOP3.LUT R6, R6, R23, RZ, 0x3c, !PT ;  /* 0x0000001706061212 */ /* 0x008fc600078e3cff */
[----:B------:R-:W3:Y:S01]  /*0a50*/  @P2 LDG.E R22, desc[UR4][R8.64+0xd0] ;  /* 0x0000d00408162981 */ /* 0x000ee2000c1e1900 */
[----:B----4-:R-:W-:-:S03]  /*0a60*/  @P1 LOP3.LUT R2, R2, R21, RZ, 0x3c, !PT ;  /* 0x0000001502021212 */ /* 0x010fc600078e3cff */
[----:B------:R-:W4:Y:S01]  /*0a70*/  @P2 LDG.E R21, desc[UR4][R8.64+0xd4] ;  /* 0x0000d40408152981 */ /* 0x000f22000c1e1900 */
[----:B------:R-:W-:-:S03]  /*0a80*/  @P5 LOP3.LUT R14, R14, R25, RZ, 0x3c, !PT ;  /* 0x000000190e0e5212 */ /* 0x000fc600078e3cff */
[----:B------:R-:W4:Y:S04]  /*0a90*/  @P3 LDG.E R23, desc[UR4][R8.64+0xe0] ;  /* 0x0000e00408173981 */ /* 0x000f28000c1e1900 */
[----:B------:R-:W4:Y:S01]  /*0aa0*/  @P3 LDG.E R25, desc[UR4][R8.64+0xe8] ;  /* 0x0000e80408193981 */ /* 0x000f22000c1e1900 */
[----:B------:R-:W-:-:S03]  /*0ab0*/  @P1 LOP3.LUT R3, R3, R20, RZ, 0x3c, !PT ;  /* 0x0000001403031212 */ /* 0x000fc600078e3cff */
[----:B------:R-:W4:Y:S01]  /*0ac0*/  @P3 LDG.E R20, desc[UR4][R8.64+0xec] ;  /* 0x0000ec0408143981 */ /* 0x000f22000c1e1900 */
[----:B------:R-:W-:-:S03]  /*0ad0*/  @P2 LOP3.LUT R7, R7, R24, RZ, 0x3c, !PT ;  /* 0x0000001807072212 */ /* 0x000fc600078e3cff */
        /* <DEDUP_REMOVED lines=8> */
[----:B------:R-:W-:Y:S02]  /*0b60*/  @P3 LOP3.LUT R3, R3, R26, RZ, 0x3c, !PT ;  /* 0x0000001a03033212 */ /* 0x000fe400078e3cff */
[----:B------:R-:W-:Y:S01]  /*0b70*/  @P3 LOP3.LUT R2, R2, R23, RZ, 0x3c, !PT ;  /* 0x0000001702023212 */ /* 0x000fe200078e3cff */
[----:B------:R-:W4:Y:S01]  /*0b80*/  @P5 LDG.E R26, desc[UR4][R8.64+0x10c] ;  /* 0x00010c04081a5981 */ /* 0x000f22000c1e1900 */
[----:B------:R-:W-:-:S03]  /*0b90*/  @P3 LOP3.LUT R6, R6, R25, RZ, 0x3c, !PT ;  /* 0x0000001906063212 */ /* 0x000fc600078e3cff */
[----:B------:R-:W4:Y:S04]  /*0ba0*/  @P5 LDG.E R23, desc[UR4][R8.64+0x108] ;  /* 0x0001080408175981 */ /* 0x000f28000c1e1900 */
        /* <DEDUP_REMOVED lines=19> */
[----:B------:R-:W-:-:S05]  /*0ce0*/  VIADD R18, R18, 0x10 ;  /* 0x0000001012127836 */ /* 0x000fca0000000000 */
[----:B------:R-:W-:Y:S02]  /*0cf0*/  ISETP.NE.AND P1, PT, R18, 0x20, PT ;  /* 0x000000201200780c */ /* 0x000fe40003f25270 */
[----:B------:R-:W-:-:S04]  /*0d00*/  @P5 LOP3.LUT R7, R7, R20, RZ, 0x3c, !PT ;  /* 0x0000001407075212 */ /* 0x000fc800078e3cff */
[----:B------:R-:W-:Y:S02]  /*0d10*/  @P6 LOP3.LUT R7, R7, R24, RZ, 0x3c, !PT ;  /* 0x0000001807076212 */ /* 0x000fe400078e3cff */
[----:B------:R-:W-:Y:S02]  /*0d20*/  @P0 LOP3.LUT R14, R14, R27, RZ, 0x3c, !PT ;  /* 0x0000001b0e0e0212 */ /* 0x000fe400078e3cff */
[----:B------:R-:W-:Y:S02]  /*0d30*/  @P0 LOP3.LUT R7, R7, R28, RZ, 0x3c, !PT ;  /* 0x0000001c07070212 */ /* 0x000fe400078e3cff */
[----:B--2---:R-:W-:Y:S02]  /*0d40*/  @P6 LOP3.LUT R2, R2, R19, RZ, 0x3c, !PT ;  /* 0x0000001302026212 */ /* 0x004fe400078e3cff */
[----:B---3--:R-:W-:Y:S02]  /*0d50*/  @P6 LOP3.LUT R3, R3, R22, RZ, 0x3c, !PT ;  /* 0x0000001603036212 */ /* 0x008fe400078e3cff */
[----:B----4-:R-:W-:-:S02]  /*0d60*/  @P6 LOP3.LUT R6, R6, R21, RZ, 0x3c, !PT ;  /* 0x0000001506066212 */ /* 0x010fc400078e3cff */
[----:B------:R-:W-:Y:S02]  /*0d70*/  @P0 LOP3.LUT R3, R3, R26, RZ, 0x3c, !PT ;  /* 0x0000001a03030212 */ /* 0x000fe400078e3cff */
[----:B------:R-:W-:Y:S02]  /*0d80*/  @P0 LOP3.LUT R2, R2, R23, RZ, 0x3c, !PT ;  /* 0x0000001702020212 */ /* 0x000fe400078e3cff */
[----:B------:R-:W-:Y:S01]  /*0d90*/  @P0 LOP3.LUT R6, R6, R25, RZ, 0x3c, !PT ;  /* 0x0000001906060212 */ /* 0x000fe200078e3cff */
[----:B------:R-:W-:Y:S06]  /*0da0*/  @P1 BRA `(.L_x_4) ;  /* 0xfffffff400481947 */ /* 0x000fec000383ffff */
[----:B------:R-:W-:-:S05]  /*0db0*/  VIADD R16, R16, 0x1 ;  /* 0x0000000110107836 */ /* 0x000fca0000000000 */
[----:B------:R-:W-:-:S13]  /*0dc0*/  ISETP.NE.AND P0, PT, R16, 0x5, PT ;  /* 0x000000051000780c */ /* 0x000fda0003f05270 */
[----:B------:R-:W-:Y:S05]  /*0dd0*/  @P0 BRA `(.L_x_5) ;  /* 0xfffffff400200947 */ /* 0x000fea000383ffff */
[----:B------:R-:W0:Y:S01]  /*0de0*/  LDC.64 R8, c[0x0][0x388] ;  /* 0x0000e200ff087b82 */ /* 0x000e220000000a00 */
[----:B------:R-:W-:Y:S01]  /*0df0*/  IMAD R15, R0, 0x20, R15 ;  /* 0x00000020000f7824 */ /* 0x000fe200078e020f */
[----:B------:R-:W-:Y:S01]  /*0e00*/  LOP3.LUT R16, R10, 0x3, RZ, 0xc0, !PT ;  /* 0x000000030a107812 */ /* 0x000fe200078ec0ff */
[----:B------:R-:W-:-:S05]  /*0e10*/  VIADD R13, R13, 0x1 ;  /* 0x000000010d0d7836 */ /* 0x000fca0000000000 */
[----:B------:R-:W-:Y:S01]  /*0e20*/  ISETP.GE.U32.AND P0, PT, R13, R16, PT ;  /* 0x000000100d00720c */ /* 0x000fe20003f06070 */
[----:B0-----:R-:W-:-:S05]  /*0e30*/  IMAD.WIDE R8, R15, 0x30, R8 ;  /* 0x000000300f087825 */ /* 0x001fca00078e0208 */
[----:B------:R0:W-:Y:S04]  /*0e40*/  STG.E.64 desc[UR4][R8.64+0x8], R2 ;  /* 0x0000080208007986 */ /* 0x0001e8000c101b04 */
[----:B------:R0:W-:Y:S04]  /*0e50*/  STG.E.64 desc[UR4][R8.64+0x10], R6 ;  /* 0x0000100608007986 */ /* 0x0001e8000c101b04 */
[----:B------:R0:W-:Y:S01]  /*0e60*/  STG.E desc[UR4][R8.64+0x4], R14 ;  /* 0x0000040e08007986 */ /* 0x0001e2000c101904 */
[----:B------:R-:W-:Y:S05]  /*0e70*/  @!P0 BRA `(.L_x_6) ;  /* 0xfffffff000e88947 */ /* 0x000fea000383ffff */
.L_x_3:
[----:B------:R-:W-:Y:S05]  /*0e80*/  BSYNC.RECONVERGENT B1 ;  /* 0x0000000000017941 */ /* 0x000fea0003800200 */
.L_x_2:
[----:B------:R-:W-:Y:S01]  /*0e90*/  ISETP.GT.U32.AND P0, PT, R10, 0x3, PT ;  /* 0x000000030a00780c */ /* 0x000fe20003f04070 */
[----:B------:R-:W-:Y:S01]  /*0ea0*/  VIADD R12, R12, 0x1 ;  /* 0x000000010c0c7836 */ /* 0x000fe20000000000 */
[--C-:B------:R-:W-:Y:S02]  /*0eb0*/  SHF.R.U64 R10, R10, 0x2, R11.reuse ;  /* 0x000000020a0a7819 */ /* 0x100fe4000000120b */
[----:B------:R-:W-:Y:S02]  /*0ec0*/  ISETP.GT.U32.AND.EX P0, PT, R11, RZ, PT, P0 ;  /* 0x000000ff0b00720c */ /* 0x000fe40003f04100 */
[----:B------:R-:W-:-:S11]  /*0ed0*/  SHF.R.U32.HI R11, RZ, 0x2, R11 ;  /* 0x00000002ff0b7819 */ /* 0x000fd6000001160b */
[----:B------:R-:W-:Y:S05]  /*0ee0*/  @P0 BRA `(.L_x_7) ;  /* 0xfffffff000ac0947 */ /* 0x000fea000383ffff */
.L_x_1:
[----:B------:R-:W-:Y:S05]  /*0ef0*/  BSYNC.RECONVERGENT B0 ;  /* 0x0000000000007941 */ /* 0x000fea0003800200 */
.L_x_0:
[----:B------:R-:W1:Y:S01]  /*0f00*/  S2R R5, SR_TID.X ;  /* 0x0000000000057919 */ /* 0x000e620000002100 */
[----:B0-----:R-:W0:Y:S01]  /*0f10*/  LDC.64 R2, c[0x0][0x388] ;  /* 0x0000e200ff027b82 */ /* 0x001e220000000a00 */
[----:B-1----:R-:W-:-:S04]  /*0f20*/  IMAD R5, R0, 0x20, R5 ;  /* 0x0000002000057824 */ /* 0x002fc800078e0205 */
[----:B0-----:R-:W-:-:S05]  /*0f30*/  IMAD.WIDE R2, R5, 0x30, R2 ;  /* 0x0000003005027825 */ /* 0x001fca00078e0202 */
[----:B------:R-:W-:Y:S04]  /*0f40*/  STG.E.64 desc[UR4][R2.64+0x18], RZ ;  /* 0x000018ff02007986 */ /* 0x000fe8000c101b04 */
[----:B------:R-:W-:Y:S04]  /*0f50*/  STG.E desc[UR4][R2.64+0x20], RZ ;  /* 0x000020ff02007986 */ /* 0x000fe8000c101904 */
[----:B------:R-:W-:Y:S01]  /*0f60*/  STG.E.64 desc[UR4][R2.64+0x28], RZ ;  /* 0x000028ff02007986 */ /* 0x000fe2000c101b04 */
[----:B------:R-:W-:Y:S05]  /*0f70*/  EXIT ;  /* 0x000000000000794d */ /* 0x000fea0003800000 */
.L_x_8:
[----:B------:R-:W-:-:S00]  /*0f80*/  BRA `(.L_x_8) ;  /* 0xfffffffc00fc7947 */ /* 0x000fc0000383ffff */
[----:B------:R-:W-:-:S00]  /*0f90*/  NOP ;  /* 0x0000000000007918 */ /* 0x000fc00000000000 */
        /* <DEDUP_REMOVED lines=14> */
.L_x_113:


//--------------------- .text._Z19warpReductionLiftedjjPKjS0_PKfS2_S2_PfS3_ --------------------------
	.section	.text._Z19warpReductionLiftedjjPKjS0_PKfS2_S2_PfS3_,"ax",@progbits
	.align	128
        .global         _Z19warpReductionLiftedjjPKjS0_PKfS2_S2_PfS3_
        .type           _Z19warpReductionLiftedjjPKjS0_PKfS2_S2_PfS3_,@function
        .size           _Z19warpReductionLiftedjjPKjS0_PKfS2_S2_PfS3_,(.L_x_114 - _Z19warpReductionLiftedjjPKjS0_PKfS2_S2_PfS3_)
        .other          _Z19warpReductionLiftedjjPKjS0_PKfS2_S2_PfS3_,@"STO_CUDA_ENTRY STV_DEFAULT"
_Z19warpReductionLiftedjjPKjS0_PKfS2_S2_PfS3_:
.text._Z19warpReductionLiftedjjPKjS0_PKfS2_S2_PfS3_:
[----:B------:R-:W-:Y:S01]  /*0000*/  LDC R1, c[0x0][0x37c] ;  /* 0x0000df00ff017b82 */ /* 0x000fe20000000800 */
[----:B------:R-:W0:Y:S07]  /*0010*/  S2R R12, SR_CTAID.Y ;  /* 0x00000000000c7919 */ /* 0x000e2e0000002600 */
[----:B------:R-:W0:Y:S01]  /*0020*/  LDC.64 R6, c[0x0][0x388] ;  /* 0x0000e200ff067b82 */ /* 0x000e220000000a00 */
[----:B------:R-:W1:Y:S01]  /*0030*/  LDCU.64 UR6, c[0x0][0x358] ;  /* 0x00006b00ff0677ac */ /* 0x000e620008000a00 */
[----:B------:R-:W2:Y:S01]  /*0040*/  S2R R2, SR_TID.X ;  /* 0x0000000000027919 */ /* 0x000ea20000002100 */
[----:B------:R-:W3:Y:S01]  /*0050*/  LDCU.64 UR4, c[0x0][0x380] ;  /* 0x00007000ff0477ac */ /* 0x000ee20008000a00 */
[----:B------:R-:W2:Y:S04]  /*0060*/  S2R R3, SR_CTAID.X ;  /* 0x0000000000037919 */ /* 0x000ea80000002500 */
[----:B------:R-:W4:Y:S08]  /*0070*/  LDC.64 R8, c[0x0][0x3a0] ;  /* 0x0000e800ff087b82 */ /* 0x000f300000000a00 */
[----:B------:R-:W4:Y:S01]  /*0080*/  LDC.64 R10, c[0x0][0x3a8] ;  /* 0x0000ea00ff0a7b82 */ /* 0x000f220000000a00 */
[----:B0-----:R-:W-:-:S06]  /*0090*/  IMAD.WIDE.U32 R6, R12, 0x4, R6 ;  /* 0x000000040c067825 */ /* 0x001fcc00078e0006 */
[----:B-1----:R-:W4:Y:S01]  /*00a0*/  LDG.E R6, desc[UR6][R6.64] ;  /* 0x0000000606067981 */ /* 0x002f22000c1e1900 */
[----:B------:R-:W-:Y:S01]  /*00b0*/  HFMA2 R13, -RZ, RZ, 0, 0 ;  /* 0x00000000ff0d7431 */ /* 0x000fe200000001ff */
[----:B--2---:R-:W-:Y:S02]  /*00c0*/  LEA R3, R3, R2, 0x5 ;  /* 0x0000000203037211 */ /* 0x004fe400078e28ff */
[----:B------:R-:W-:Y:S02]  /*00d0*/  MOV R4, RZ ;  /* 0x000000ff00047202 */ /* 0x000fe40000000f00 */
[----:B---3--:R-:W-:-:S13]  /*00e0*/  ISETP.GE.U32.AND P0, PT, R3, UR5, PT ;  /* 0x0000000503007c0c */ /* 0x008fda000bf06070 */
[----:B------:R-:W-:-:S04]  /*00f0*/  @!P0 IMAD R5, R12, UR5, R3 ;  /* 0x000000050c058c24 */ /* 0x000fc8000f8e0203 */
[----:B----4-:R-:W-:-:S04]  /*0100*/  @!P0 IMAD.WIDE.U32 R8, R5, 0x4, R8 ;  /* 0x0000000405088825 */ /* 0x010fc800078e0008 */
[----:B------:R-:W-:Y:S01]  /*0110*/  @!P0 IMAD.WIDE.U32 R10, R5, 0x4, R10 ;  /* 0x00000004050a8825 */ /* 0x000fe200078e000a */
[----:B------:R0:W5:Y:S04]  /*0120*/  @!P0 LDG.E R13, desc[UR6][R8.64] ;  /* 0x00000006080d8981 */ /* 0x000168000c1e1900 */
[----:B------:R0:W5:Y:S01]  /*0130*/  @!P0 LDG.E R4, desc[UR6][R10.64] ;  /* 0x000000060a048981 */ /* 0x000162000c1e1900 */
[----:B------:R-:W-:-:S04]  /*0140*/  IADD3 R0, PT, PT, R6, 0x1f, RZ ;  /* 0x0000001f06007810 */ /* 0x000fc80007ffe0ff */
[----:B------:R-:W-:-:S13]  /*0150*/  ISETP.GE.U32.AND P0, PT, R0, 0x20, PT ;  /* 0x000000200000780c */ /* 0x000fda0003f06070 */
[----:B0-----:R-:W-:Y:S05]  /*0160*/  @!P0 EXIT ;  /* 0x000000000000894d */ /* 0x001fea0003800000 */
[----:B------:R-:W0:Y:S01]  /*0170*/  S2UR UR5, SR_CgaCtaId ;  /* 0x00000000000579c3 */ /* 0x000e220000008800 */
[----:B------:R-:W-:Y:S01]  /*0180*/  IMAD R5, R12, UR4, RZ ;  /* 0x000000040c057c24 */ /* 0x000fe2000f8e02ff */
[----:B------:R-:W-:Y:S01]  /*0190*/  UMOV UR4, 0x400 ;  /* 0x0000040000047882 */ /* 0x000fe20000000000 */
[----:B------:R-:W-:Y:S02]  /*01a0*/  SHF.R.U32.HI R6, RZ, 0x5, R0 ;  /* 0x00000005ff067819 */ /* 0x000fe40000011600 */
[----:B------:R-:W-:Y:S01]  /*01b0*/  LOP3.LUT R20, R0, 0x1f, RZ, 0xc0, !PT ;  /* 0x0000001f00147812 */ /* 0x000fe200078ec0ff */
[----:B-----5:R-:W-:Y:S01]  /*01c0*/  FADD R0, -R4, R13 ;  /* 0x0000000d04007221 */ /* 0x020fe20000000100 */
[----:B------:R-:W-:Y:S02]  /*01d0*/  LOP3.LUT R7, R2, 0x1f, RZ, 0xc0, !PT ;  /* 0x0000001f02077812 */ /* 0x000fe400078ec0ff */
[----:B------:R-:W-:Y:S02]  /*01e0*/  IADD3 R8, PT, PT, R5, R2, RZ ;  /* 0x0000000205087210 */ /* 0x000fe40007ffe0ff */
[----:B------:R-:W-:-:S02]  /*01f0*/  MOV R9, RZ ;  /* 0x000000ff00097202 */ /* 0x000fc40000000f00 */
[----:B------:R-:W-:Y:S02]  /*0200*/  IADD3 R20, PT, PT, R20, 0x1, RZ ;  /* 0x0000000114147810 */ /* 0x000fe40007ffe0ff */
[----:B------:R-:W-:Y:S01]  /*0210*/  IADD3 R22, PT, PT, R6, -0x1, RZ ;  /* 0xffffffff06167810 */ /* 0x000fe20007ffe0ff */
[----:B0-----:R-:W-:-:S06]  /*0220*/  ULEA UR4, UR5, UR4, 0x18 ;  /* 0x0000000405047291 */ /* 0x001fcc000f8ec0ff */
[----:B------:R-:W-:-:S07]  /*0230*/  LEA R21, R2, UR4, 0x2 ;  /* 0x0000000402157c11 */ /* 0x000fce000f8e10ff */
.L_x_39:
[----:B------:R-:W-:Y:S01]  /*0240*/  BAR.SYNC.DEFER_BLOCKING 0x0 ;  /* 0x0000000000007b1d */ /* 0x000fe20000010000 */
[----:B------:R-:W-:-:S04]  /*0250*/  ISETP.NE.AND P0, PT, R9, R22, PT ;  /* 0x000000160900720c */ /* 0x000fc80003f05270 */
[----:B01----:R-:W-:Y:S01]  /*0260*/  SEL R15, R20, 0x20, !P0 ;  /* 0x00000020140f7807 */ /* 0x003fe20004000000 */
[----:B------:R-:W-:Y:S03]  /*0270*/  BSSY.RECONVERGENT B0, `(.L_x_9) ;  /* 0x0000008000007945 */ /* 0x000fe60003800200 */
[----:B------:R-:W-:-:S13]  /*0280*/  ISETP.GE.U32.AND P0, PT, R2, R15, PT ;  /* 0x0000000f0200720c */ /* 0x000fda0003f06070 */
[----:B---3--:R-:W-:Y:S05]  /*0290*/  @P0 BRA `(.L_x_10) ;  /* 0x0000000000140947 */ /* 0x008fea0003800000 */
[----:B------:R-:W0:Y:S01]  /*02a0*/  LDC.64 R10, c[0x0][0x390] ;  /* 0x0000e400ff0a7b82 */ /* 0x000e220000000a00 */
[----:B------:R-:W-:-:S05]  /*02b0*/  LEA R13, R9, R8, 0x5 ;  /* 0x00000008090d7211 */ /* 0x000fca00078e28ff */
[----:B0-----:R-:W-:-:S06]  /*02c0*/  IMAD.WIDE.U32 R10, R13, 0x4, R10 ;  /* 0x000000040d0a7825 */ /* 0x001fcc00078e000a */
[----:B------:R-:W2:Y:S04]  /*02d0*/  LDG.E R10, desc[UR6][R10.64] ;  /* 0x000000060a0a7981 */ /* 0x000ea8000c1e1900 */
[----:B--2---:R0:W-:Y:S02]  /*02e0*/  STS [R21], R10 ;  /* 0x0000000a15007388 */ /* 0x0041e40000000800 */
.L_x_10:
[----:B------:R-:W-:Y:S05]  /*02f0*/  BSYNC.RECONVERGENT B0 ;  /* 0x0000000000007941 */ /* 0x000fea0003800200 */
.L_x_9:
[----:B------:R-:W-:Y:S01]  /*0300*/  BAR.SYNC.DEFER_BLOCKING 0x0 ;  /* 0x0000000000007b1d */ /* 0x000fe20000010000 */
[C---:B------:R-:W-:Y:S01]  /*0310*/  ISETP.GE.U32.AND P0, PT, R15.reuse, 0x4, PT ;  /* 0x000000040f00780c */ /* 0x040fe20003f06070 */
[----:B------:R-:W-:Y:S01]  /*0320*/  HFMA2 R23, -RZ, RZ, 0, 0 ;  /* 0x00000000ff177431 */ /* 0x000fe200000001ff */
[----:B------:R-:W-:-:S11]  /*0330*/  LOP3.LUT R24, R15, 0x3, RZ, 0xc0, !PT ;  /* 0x000000030f187812 */ /* 0x000fd600078ec0ff */
[----:B------:R-:W-:Y:S05]  /*0340*/  @!P0 BRA `(.L_x_11) ;  /* 0x00000008002c8947 */ /* 0x000fea0003800000 */
[----:B0-----:R-:W0:Y:S01]  /*0350*/  LDC.64 R10, c[0x0][0x3b0] ;  /* 0x0000ec00ff0a7b82 */ /* 0x001e220000000a00 */
[----:B------:R-:W1:Y:S01]  /*0360*/  LDCU UR5, c[0x0][0x384] ;  /* 0x00007080ff0577ac */ /* 0x000e620008000800 */
[----:B------:R-:W-:Y:S01]  /*0370*/  LOP3.LUT R23, R15, 0x3c, RZ, 0xc0, !PT ;  /* 0x0000003c0f177812 */ /* 0x000fe200078ec0ff */
[----:B------:R-:W2:Y:S03]  /*0380*/  LDCU UR8, c[0x0][0x384] ;  /* 0x00007080ff0877ac */ /* 0x000ea60008000800 */
[----:B------:R-:W-:Y:S02]  /*0390*/  IADD3 R25, PT, PT, -R23, RZ, RZ ;  /* 0x000000ff17197210 */ /* 0x000fe40007ffe1ff */
[----:B------:R-:W3:Y:S01]  /*03a0*/  LDC.64 R12, c[0x0][0x3b8] ;  /* 0x0000ee00ff0c7b82 */ /* 0x000ee20000000a00 */
[----:B-1----:R-:W-:Y:S01]  /*03b0*/  ISETP.GE.U32.AND P2, PT, R3, UR5, PT ;  /* 0x0000000503007c0c */ /* 0x002fe2000bf46070 */
[----:B------:R-:W-:-:S12]  /*03c0*/  UIADD3 UR5, UPT, UPT, UR4, 0x8, URZ ;  /* 0x0000000804057890 */ /* 0x000fd8000fffe0ff */
.L_x_26:
[----:B-1----:R-:W1:Y:S01]  /*03d0*/  @!P2 LDS R18, [UR5+-0x8] ;  /* 0xfffff805ff12a984 */ /* 0x002e620008000800 */
[----:B------:R-:W1:Y:S08]  /*03e0*/  @!P2 LDC R15, c[0x0][0x384] ;  /* 0x0000e100ff0fab82 */ /* 0x000e700000000800 */
[----:B------:R-:W4:Y:S01]  /*03f0*/  @!P2 LDC.64 R16, c[0x0][0x3b8] ;  /* 0x0000ee00ff10ab82 */ /* 0x000f220000000a00 */
[----:B-1----:R-:W-:-:S04]  /*0400*/  @!P2 IMAD R18, R18, R15, R3 ;  /* 0x0000000f1212a224 */ /* 0x002fc800078e0203 */
[----:B------:R-:W-:-:S04]  /*0410*/  @!P2 IMAD R15, R5, R15, R18 ;  /* 0x0000000f050fa224 */ /* 0x000fc800078e0212 */
[----:B----4-:R-:W-:Y:S02]  /*0420*/  @!P2 IMAD.WIDE.U32 R16, R15, 0x4, R16 ;  /* 0x000000040f10a825 */ /* 0x010fe400078e0010 */
[----:B------:R-:W1:Y:S03]  /*0430*/  @!P2 LDC.64 R14, c[0x0][0x398] ;  /* 0x0000e600ff0eab82 */ /* 0x000e660000000a00 */
[----:B------:R-:W4:Y:S01]  /*0440*/  @!P2 LDG.E R19, desc[UR6][R16.64] ;  /* 0x000000061013a981 */ /* 0x000f22000c1e1900 */
[----:B-1----:R-:W-:-:S04]  /*0450*/  @!P2 IMAD.WIDE.U32 R14, R18, 0x4, R14 ;  /* 0x00000004120ea825 */ /* 0x002fc800078e000e */
[----:B----4-:R-:W-:-:S05]  /*0460*/  @!P2 FFMA R19, R4, -5, R19 ;  /* 0xc0a000000413a823 */ /* 0x010fca0000000013 */
[----:B------:R-:W-:Y:S04]  /*0470*/  @!P2 STG.E desc[UR6][R16.64], R19 ;  /* 0x000000131000a986 */ /* 0x000fe8000c101906 */
[----:B------:R-:W4:Y:S01]  /*0480*/  @!P2 LDG.E R15, desc[UR6][R14.64] ;  /* 0x000000060e0fa981 */ /* 0x000f22000c1e1900 */
[----:B------:R-:W-:Y:S01]  /*0490*/  MOV R18, RZ ;  /* 0x000000ff00127202 */ /* 0x000fe20000000f00 */
[----:B------:R-:W-:Y:S01]  /*04a0*/  BSSY.RECONVERGENT B0, `(.L_x_12) ;  /* 0x0000014000007945 */ /* 0x000fe20003800200 */
[----:B------:R-:W-:Y:S01]  /*04b0*/  ISETP.NE.AND P0, PT, R7, RZ, PT ;  /* 0x000000ff0700720c */ /* 0x000fe20003f05270 */
[----:B----4-:R-:W-:Y:S02]  /*04c0*/  @!P2 FFMA R18, R0, R15, RZ ;  /* 0x0000000f0012a223 */ /* 0x010fe400000000ff */
[----:B------:R-:W1:Y:S03]  /*04d0*/  LDC.64 R14, c[0x0][0x398] ;  /* 0x0000e600ff0e7b82 */ /* 0x000e660000000a00 */
[----:B------:R-:W4:Y:S02]  /*04e0*/  SHFL.DOWN PT, R27, R18, 0x10, 0x1f ;  /* 0x0a001f00121b7f89 */ /* 0x000f2400000e0000 */
[----:B----4-:R-:W-:-:S05]  /*04f0*/  FADD R27, R27, R18 ;  /* 0x000000121b1b7221 */ /* 0x010fca0000000000 */
[----:B------:R-:W4:Y:S02]  /*0500*/  SHFL.DOWN PT, R26, R27, 0x8, 0x1f ;  /* 0x09001f001b1a7f89 */ /* 0x000f2400000e0000 */
[----:B----4-:R-:W-:-:S05]  /*0510*/  FADD R28, R27, R26 ;  /* 0x0000001a1b1c7221 */ /* 0x010fca0000000000 */
[----:B------:R-:W4:Y:S02]  /*0520*/  SHFL.DOWN PT, R29, R28, 0x4, 0x1f ;  /* 0x08801f001c1d7f89 */ /* 0x000f2400000e0000 */
[----:B----4-:R-:W-:-:S05]  /*0530*/  FADD R29, R28, R29 ;  /* 0x0000001d1c1d7221 */ /* 0x010fca0000000000 */
[----:B------:R-:W4:Y:S02]  /*0540*/  SHFL.DOWN PT, R26, R29, 0x2, 0x1f ;  /* 0x08401f001d1a7f89 */ /* 0x000f2400000e0000 */
[----:B----4-:R-:W-:Y:S01]  /*0550*/  FADD R16, R29, R26 ;  /* 0x0000001a1d107221 */ /* 0x010fe20000000000 */
[----:B------:R-:W-:-:S04]  /*0560*/  HFMA2 R26, -RZ, RZ, 0, 0 ;  /* 0x00000000ff1a7431 */ /* 0x000fc800000001ff */
[----:B------:R-:W4:Y:S02]  /*0570*/  SHFL.DOWN PT, R17, R16, 0x1, 0x1f ;  /* 0x08201f0010117f89 */ /* 0x000f2400000e0000 */
[----:B----4-:R-:W-:Y:S01]  /*0580*/  FADD R19, R16, R17 ;  /* 0x0000001110137221 */ /* 0x010fe20000000000 */
[----:B-1----:R-:W-:Y:S06]  /*0590*/  @P0 BRA `(.L_x_13) ;  /* 0x0000000000100947 */ /* 0x002fec0003800000 */
[----:B------:R-:W1:Y:S02]  /*05a0*/  LDS R16, [UR5+-0x8] ;  /* 0xfffff805ff107984 */ /* 0x000e640008000800 */
[----:B-1----:R-:W-:-:S05]  /*05b0*/  IADD3 R17, PT, PT, R5, R16, RZ ;  /* 0x0000001005117210 */ /* 0x002fca0007ffe0ff */
[----:B0-----:R-:W-:-:S05]  /*05c0*/  IMAD.WIDE.U32 R16, R17, 0x4, R10 ;  /* 0x0000000411107825 */ /* 0x001fca00078e000a */
[----:B------:R1:W-:Y:S02]  /*05d0*/  REDG.E.ADD.F32.FTZ.RN.STRONG.GPU desc[UR6][R16.64], R19 ;  /* 0x00000013100079a6 */ /* 0x0003e4000c12f306 */
.L_x_13:
[----:B--2---:R-:W-:Y:S05]  /*05e0*/  BSYNC.RECONVERGENT B0 ;  /* 0x0000000000007941 */ /* 0x004fea0003800200 */
.L_x_12:
[----:B------:R-:W-:Y:S04]  /*05f0*/  BSSY.RECONVERGENT B0, `(.L_x_14) ;  /* 0x000000c000007945 */ /* 0x000fe80003800200 */
[----:B------:R-:W-:Y:S05]  /*0600*/  @P2 BRA `(.L_x_15) ;  /* 0x0000000000282947 */ /* 0x000fea0003800000 */
[----:B------:R-:W2:Y:S02]  /*0610*/  LDS R18, [UR5+-0x4] ;  /* 0xfffffc05ff127984 */ /* 0x000ea40008000800 */
[----:B--2---:R-:W-:-:S04]  /*0620*/  IMAD R18, R18, UR8, R3 ;  /* 0x0000000812127c24 */ /* 0x004fc8000f8e0203 */
[----:B-1----:R-:W-:-:S04]  /*0630*/  IMAD R17, R5, UR8, R18 ;  /* 0x0000000805117c24 */ /* 0x002fc8000f8e0212 */
[----:B---3--:R-:W-:-:S05]  /*0640*/  IMAD.WIDE.U32 R16, R17, 0x4, R12 ;  /* 0x0000000411107825 */ /* 0x008fca00078e000c */
[----:B------:R-:W2:Y:S02]  /*0650*/  LDG.E R19, desc[UR6][R16.64] ;  /* 0x0000000610137981 */ /* 0x000ea4000c1e1900 */
[----:B--2---:R-:W-:Y:S01]  /*0660*/  FFMA R27, R4, -5, R19 ;  /* 0xc0a00000041b7823 */ /* 0x004fe20000000013 */
[----:B------:R-:W-:-:S04]  /*0670*/  IMAD.WIDE.U32 R18, R18, 0x4, R14 ;  /* 0x0000000412127825 */ /* 0x000fc800078e000e */
[----:B------:R2:W-:Y:S04]  /*0680*/  STG.E desc[UR6][R16.64], R27 ;  /* 0x0000001b10007986 */ /* 0x0005e8000c101906 */
[----:B------:R-:W3:Y:S02]  /*0690*/  LDG.E R19, desc[UR6][R18.64] ;  /* 0x0000000612137981 */ /* 0x000ee4000c1e1900 */
[----:B--23--:R-:W-:-:S07]  /*06a0*/  FFMA R26, R0, R19, RZ ;  /* 0x00000013001a7223 */ /* 0x00cfce00000000ff */
.L_x_15:
[----:B------:R-:W-:Y:S05]  /*06b0*/  BSYNC.RECONVERGENT B0 ;  /* 0x0000000000007941 */ /* 0x000fea0003800200 */
.L_x_14:
[----:B-1----:R-:W1:Y:S01]  /*06c0*/  SHFL.DOWN PT, R17, R26, 0x10, 0x1f ;  /* 0x0a001f001a117f89 */ /* 0x002e6200000e0000 */
[----:B------:R-:W-:Y:S01]  /*06d0*/  BSSY.RECONVERGENT B0, `(.L_x_16) ;  /* 0x0000011000007945 */ /* 0x000fe20003800200 */
[----:B------:R-:W-:Y:S02]  /*06e0*/  ISETP.GE.U32.AND P2, PT, R3, UR8, PT ;  /* 0x0000000803007c0c */ /* 0x000fe4000bf46070 */
[----:B------:R-:W-:Y:S01]  /*06f0*/  MOV R27, RZ ;  /* 0x000000ff001b7202 */ /* 0x000fe20000000f00 */
[----:B-1----:R-:W-:-:S05]  /*0700*/  FADD R17, R17, R26 ;  /* 0x0000001a11117221 */ /* 0x002fca0000000000 */
[----:B------:R-:W1:Y:S02]  /*0710*/  SHFL.DOWN PT, R16, R17, 0x8, 0x1f ;  /* 0x09001f0011107f89 */ /* 0x000e6400000e0000 */
[----:B-1----:R-:W-:-:S05]  /*0720*/  FADD R16, R17, R16 ;  /* 0x0000001011107221 */ /* 0x002fca0000000000 */
[----:B------:R-:W1:Y:S02]  /*0730*/  SHFL.DOWN PT, R19, R16, 0x4, 0x1f ;  /* 0x08801f0010137f89 */ /* 0x000e6400000e0000 */
[----:B-1----:R-:W-:-:S05]  /*0740*/  FADD R19, R16, R19 ;  /* 0x0000001310137221 */ /* 0x002fca0000000000 */
[----:B------:R-:W1:Y:S02]  /*0750*/  SHFL.DOWN PT, R18, R19, 0x2, 0x1f ;  /* 0x08401f0013127f89 */ /* 0x000e6400000e0000 */
[----:B-1----:R-:W-:-:S05]  /*0760*/  FADD R18, R19, R18 ;  /* 0x0000001213127221 */ /* 0x002fca0000000000 */
[----:B------:R-:W1:Y:S02]  /*0770*/  SHFL.DOWN PT, R29, R18, 0x1, 0x1f ;  /* 0x08201f00121d7f89 */ /* 0x000e6400000e0000 */
[----:B-1----:R-:W-:Y:S01]  /*0780*/  FADD R29, R18, R29 ;  /* 0x0000001d121d7221 */ /* 0x002fe20000000000 */
[----:B------:R-:W-:Y:S06]  /*0790*/  @P0 BRA `(.L_x_17) ;  /* 0x0000000000100947 */ /* 0x000fec0003800000 */
[----:B------:R-:W1:Y:S02]  /*07a0*/  LDS R16, [UR5+-0x4] ;  /* 0xfffffc05ff107984 */ /* 0x000e640008000800 */
[----:B-1----:R-:W-:-:S05]  /*07b0*/  IADD3 R17, PT, PT, R5, R16, RZ ;  /* 0x0000001005117210 */ /* 0x002fca0007ffe0ff */
[----:B0-----:R-:W-:-:S05]  /*07c0*/  IMAD.WIDE.U32 R16, R17, 0x4, R10 ;  /* 0x0000000411107825 */ /* 0x001fca00078e000a */
[----:B------:R1:W-:Y:S02]  /*07d0*/  REDG.E.ADD.F32.FTZ.RN.STRONG.GPU desc[UR6][R16.64], R29 ;  /* 0x0000001d100079a6 */ /* 0x0003e4000c12f306 */
.L_x_17:
[----:B------:R-:W-:Y:S05]  /*07e0*/  BSYNC.RECONVERGENT B0 ;  /* 0x0000000000007941 */ /* 0x000fea0003800200 */
.L_x_16:
[----:B------:R-:W-:Y:S04]  /*07f0*/  BSSY.RECONVERGENT B0, `(.L_x_18) ;  /* 0x000000c000007945 */ /* 0x000fe80003800200 */
[----:B------:R-:W-:Y:S05]  /*0800*/  @P2 BRA `(.L_x_19) ;  /* 0x0000000000282947 */ /* 0x000fea0003800000 */
[----:B-1----:R-:W1:Y:S02]  /*0810*/  LDS R16, [UR5] ;  /* 0x00000005ff107984 */ /* 0x002e640008000800 */
[----:B-1----:R-:W-:-:S04]  /*0820*/  IMAD R18, R16, UR8, R3 ;  /* 0x0000000810127c24 */ /* 0x002fc8000f8e0203 */
[----:B------:R-:W-:-:S04]  /*0830*/  IMAD R17, R5, UR8, R18 ;  /* 0x0000000805117c24 */ /* 0x000fc8000f8e0212 */
[----:B---3--:R-:W-:-:S05]  /*0840*/  IMAD.WIDE.U32 R16, R17, 0x4, R12 ;  /* 0x0000000411107825 */ /* 0x008fca00078e000c */
[----:B------:R-:W2:Y:S02]  /*0850*/  LDG.E R19, desc[UR6][R16.64] ;  /* 0x0000000610137981 */ /* 0x000ea4000c1e1900 */
[----:B--2---:R-:W-:Y:S01]  /*0860*/  FFMA R29, R4, -5, R19 ;  /* 0xc0a00000041d7823 */ /* 0x004fe20000000013 */
[----:B------:R-:W-:-:S04]  /*0870*/  IMAD.WIDE.U32 R18, R18, 0x4, R14 ;  /* 0x0000000412127825 */ /* 0x000fc800078e000e */
[----:B------:R2:W-:Y:S04]  /*0880*/  STG.E desc[UR6][R16.64], R29 ;  /* 0x0000001d10007986 */ /* 0x0005e8000c101906 */
[----:B------:R-:W3:Y:S02]  /*0890*/  LDG.E R19, desc[UR6][R18.64] ;  /* 0x0000000612137981 */ /* 0x000ee4000c1e1900 */
[----:B--23--:R-:W-:-:S07]  /*08a0*/  FFMA R27, R0, R19, RZ ;  /* 0x00000013001b7223 */ /* 0x00cfce00000000ff */
.L_x_19:
[----:B------:R-:W-:Y:S05]  /*08b0*/  BSYNC.RECONVERGENT B0 ;  /* 0x0000000000007941 */ /* 0x000fea0003800200 */
.L_x_18:
[----:B-1----:R-:W1:Y:S01]  /*08c0*/  SHFL.DOWN PT, R16, R27, 0x10, 0x1f ;  /* 0x0a001f001b107f89 */ /* 0x002e6200000e0000 */
[----:B------:R-:W-:Y:S01]  /*08d0*/  BSSY.RECONVERGENT B0, `(.L_x_20) ;  /* 0x0000010000007945 */ /* 0x000fe20003800200 */
[----:B-1----:R-:W-:-:S05]  /*08e0*/  FADD R16, R16, R27 ;  /* 0x0000001b10107221 */ /* 0x002fca0000000000 */
[----:B------:R-:W1:Y:S02]  /*08f0*/  SHFL.DOWN PT, R17, R16, 0x8, 0x1f ;  /* 0x09001f0010117f89 */ /* 0x000e6400000e0000 */
[----:B-1----:R-:W-:-:S05]  /*0900*/  FADD R17, R16, R17 ;  /* 0x0000001110117221 */ /* 0x002fca0000000000 */
[----:B------:R-:W1:Y:S02]  /*0910*/  SHFL.DOWN PT, R18, R17, 0x4, 0x1f ;  /* 0x08801f0011127f89 */ /* 0x000e6400000e0000 */
[----:B-1----:R-:W-:-:S05]  /*0920*/  FADD R19, R17, R18 ;  /* 0x0000001211137221 */ /* 0x002fca0000000000 */
[----:B------:R-:W1:Y:S02]  /*0930*/  SHFL.DOWN PT, R18, R19, 0x2, 0x1f ;  /* 0x08401f0013127f89 */ /* 0x000e6400000e0000 */
[----:B-1----:R-:W-:Y:S01]  /*0940*/  FADD R26, R19, R18 ;  /* 0x00000012131a7221 */ /* 0x002fe20000000000 */
[----:B------:R-:W-:-:S04]  /*0950*/  HFMA2 R18, -RZ, RZ, 0, 0 ;  /* 0x00000000ff127431 */ /* 0x000fc800000001ff */
[----:B------:R-:W1:Y:S02]  /*0960*/  SHFL.DOWN PT, R29, R26, 0x1, 0x1f ;  /* 0x08201f001a1d7f89 */ /* 0x000e6400000e0000 */
[----:B-1----:R-:W-:Y:S01]  /*0970*/  FADD R29, R26, R29 ;  /* 0x0000001d1a1d7221 */ /* 0x002fe20000000000 */
[----:B------:R-:W-:Y:S06]  /*0980*/  @P0 BRA `(.L_x_21) ;  /* 0x0000000000100947 */ /* 0x000fec0003800000 */
[----:B------:R-:W1:Y:S02]  /*0990*/  LDS R16, [UR5] ;  /* 0x00000005ff107984 */ /* 0x000e640008000800 */
[----:B-1----:R-:W-:-:S05]  /*09a0*/  IADD3 R17, PT, PT, R5, R16, RZ ;  /* 0x0000001005117210 */ /* 0x002fca0007ffe0ff */
[----:B0-----:R-:W-:-:S05]  /*09b0*/  IMAD.WIDE.U32 R16, R17, 0x4, R10 ;  /* 0x0000000411107825 */ /* 0x001fca00078e000a */
[----:B------:R1:W-:Y:S02]  /*09c0*/  REDG.E.ADD.F32.FTZ.RN.STRONG.GPU desc[UR6][R16.64], R29 ;  /* 0x0000001d100079a6 */ /* 0x0003e4000c12f306 */
.L_x_21:
[----:B------:R-:W-:Y:S05]  /*09d0*/  BSYNC.RECONVERGENT B0 ;  /* 0x0000000000007941 */ /* 0x000fea0003800200 */
.L_x_20:
[----:B------:R-:W-:Y:S04]  /*09e0*/  BSSY.RECONVERGENT B0, `(.L_x_22) ;  /* 0x000000c000007945 */ /* 0x000fe80003800200 */
[----:B------:R-:W-:Y:S05]  /*09f0*/  @P2 BRA `(.L_x_23) ;  /* 0x0000000000282947 */ /* 0x000fea0003800000 */
[----:B------:R-:W2:Y:S02]  /*0a00*/  LDS R18, [UR5+0x4] ;  /* 0x00000405ff127984 */ /* 0x000ea40008000800 */
[----:B--2---:R-:W-:-:S04]  /*0a10*/  IMAD R18, R18, UR8, R3 ;  /* 0x0000000812127c24 */ /* 0x004fc8000f8e0203 */
[----:B-1----:R-:W-:-:S04]  /*0a20*/  IMAD R17, R5, UR8, R18 ;  /* 0x0000000805117c24 */ /* 0x002fc8000f8e0212 */
[----:B---3--:R-:W-:-:S05]  /*0a30*/  IMAD.WIDE.U32 R16, R17, 0x4, R12 ;  /* 0x0000000411107825 */ /* 0x008fca00078e000c */
[----:B------:R-:W2:Y:S01]  /*0a40*/  LDG.E R19, desc[UR6][R16.64] ;  /* 0x0000000610137981 */ /* 0x000ea2000c1e1900 */
[----:B------:R-:W-:-:S04]  /*0a50*/  IMAD.WIDE.U32 R14, R18, 0x4, R14 ;  /* 0x00000004120e7825 */ /* 0x000fc800078e000e */
[----:B--2---:R-:W-:-:S05]  /*0a60*/  FFMA R19, R4, -5, R19 ;  /* 0xc0a0000004137823 */ /* 0x004fca0000000013 */
[----:B------:R2:W-:Y:S04]  /*0a70*/  STG.E desc[UR6][R16.64], R19 ;  /* 0x0000001310007986 */ /* 0x0005e8000c101906 */
[----:B------:R-:W3:Y:S02]  /*0a80*/  LDG.E R15, desc[UR6][R14.64] ;  /* 0x000000060e0f7981 */ /* 0x000ee4000c1e1900 */
[----:B--23--:R-:W-:-:S07]  /*0a90*/  FFMA R18, R0, R15, RZ ;  /* 0x0000000f00127223 */ /* 0x00cfce00000000ff */
.L_x_23:
[----:B------:R-:W-:Y:S05]  /*0aa0*/  BSYNC.RECONVERGENT B0 ;  /* 0x0000000000007941 */ /* 0x000fea0003800200 */
.L_x_22:
[----:B------:R-:W2:Y:S01]  /*0ab0*/  SHFL.DOWN PT, R15, R18, 0x10, 0x1f ;  /* 0x0a001f00120f7f89 */ /* 0x000ea200000e0000 */
[----:B------:R-:W-:Y:S01]  /*0ac0*/  IADD3 R25, PT, PT, R25, 0x4, RZ ;  /* 0x0000000419197810 */ /* 0x000fe20007ffe0ff */
[----:B------:R-:W-:Y:S03]  /*0ad0*/  BSSY.RECONVERGENT B0, `(.L_x_24) ;  /* 0x0000010000007945 */ /* 0x000fe60003800200 */
[----:B------:R-:W-:Y:S01]  /*0ae0*/  ISETP.NE.AND P1, PT, R25, RZ, PT ;  /* 0x000000ff1900720c */ /* 0x000fe20003f25270 */
[----:B--2---:R-:W-:-:S05]  /*0af0*/  FADD R15, R15, R18 ;  /* 0x000000120f0f7221 */ /* 0x004fca0000000000 */
[----:B------:R-:W2:Y:S02]  /*0b00*/  SHFL.DOWN PT, R14, R15, 0x8, 0x1f ;  /* 0x09001f000f0e7f89 */ /* 0x000ea400000e0000 */
[----:B--2---:R-:W-:-:S05]  /*0b10*/  FADD R14, R15, R14 ;  /* 0x0000000e0f0e7221 */ /* 0x004fca0000000000 */
[----:B-1----:R-:W1:Y:S02]  /*0b20*/  SHFL.DOWN PT, R17, R14, 0x4, 0x1f ;  /* 0x08801f000e117f89 */ /* 0x002e6400000e0000 */
[----:B-1----:R-:W-:-:S05]  /*0b30*/  FADD R17, R14, R17 ;  /* 0x000000110e117221 */ /* 0x002fca0000000000 */
[----:B------:R-:W1:Y:S02]  /*0b40*/  SHFL.DOWN PT, R16, R17, 0x2, 0x1f ;  /* 0x08401f0011107f89 */ /* 0x000e6400000e0000 */
[----:B-1----:R-:W-:-:S05]  /*0b50*/  FADD R16, R17, R16 ;  /* 0x0000001011107221 */ /* 0x002fca0000000000 */
[----:B------:R-:W1:Y:S02]  /*0b60*/  SHFL.DOWN PT, R19, R16, 0x1, 0x1f ;  /* 0x08201f0010137f89 */ /* 0x000e6400000e0000 */
[----:B-1----:R-:W-:Y:S01]  /*0b70*/  FADD R19, R16, R19 ;  /* 0x0000001310137221 */ /* 0x002fe20000000000 */
[----:B------:R-:W-:Y:S06]  /*0b80*/  @P0 BRA `(.L_x_25) ;  /* 0x0000000000100947 */ /* 0x000fec0003800000 */
[----:B------:R-:W1:Y:S02]  /*0b90*/  LDS R14, [UR5+0x4] ;  /* 0x00000405ff0e7984 */ /* 0x000e640008000800 */
[----:B-1----:R-:W-:-:S05]  /*0ba0*/  IADD3 R15, PT, PT, R5, R14, RZ ;  /* 0x0000000e050f7210 */ /* 0x002fca0007ffe0ff */
[----:B0-----:R-:W-:-:S05]  /*0bb0*/  IMAD.WIDE.U32 R14, R15, 0x4, R10 ;  /* 0x000000040f0e7825 */ /* 0x001fca00078e000a */
[----:B------:R1:W-:Y:S02]  /*0bc0*/  REDG.E.ADD.F32.FTZ.RN.STRONG.GPU desc[UR6][R14.64], R19 ;  /* 0x000000130e0079a6 */ /* 0x0003e4000c12f306 */
.L_x_25:
[----:B------:R-:W-:Y:S05]  /*0bd0*/  BSYNC.RECONVERGENT B0 ;  /* 0x0000000000007941 */ /* 0x000fea0003800200 */
.L_x_24:
[----:B------:R-:W-:Y:S01]  /*0be0*/  UIADD3 UR5, UPT, UPT, UR5, 0x10, URZ ;  /* 0x0000001005057890 */ /* 0x000fe2000fffe0ff */
[----:B------:R-:W-:Y:S11]  /*0bf0*/  @P1 BRA `(.L_x_26) ;  /* 0xfffffff400f41947 */ /* 0x000ff6000383ffff */
.L_x_11:
[----:B------:R-:W-:-:S13]  /*0c00*/  ISETP.NE.AND P0, PT, R24, RZ, PT ;  /* 0x000000ff1800720c */ /* 0x000fda0003f05270 */
[----:B------:R-:W-:Y:S05]  /*0c10*/  @!P0 BRA `(.L_x_27) ;  /* 0x0000000400b88947 */ /* 0x000fea0003800000 */
[----:B------:R-:W2:Y:S01]  /*0c20*/  LDCU UR5, c[0x0][0x384] ;  /* 0x00007080ff0577ac */ /* 0x000ea20008000800 */
[----:B------:R-:W-:Y:S01]  /*0c30*/  BSSY.RECONVERGENT B0, `(.L_x_28) ;  /* 0x0000011000007945 */ /* 0x000fe20003800200 */
[----:B------:R-:W-:Y:S02]  /*0c40*/  LEA R23, R23, UR4, 0x2 ;  /* 0x0000000417177c11 */ /* 0x000fe4000f8e10ff */
[----:B-1----:R-:W-:Y:S02]  /*0c50*/  MOV R14, RZ ;  /* 0x000000ff000e7202 */ /* 0x002fe40000000f00 */
[----:B--2---:R-:W-:-:S13]  /*0c60*/  ISETP.GE.U32.AND P1, PT, R3, UR5, PT ;  /* 0x0000000503007c0c */ /* 0x004fda000bf26070 */
[----:B------:R-:W-:Y:S05]  /*0c70*/  @P1 BRA `(.L_x_29) ;  /* 0x0000000000301947 */ /* 0x000fea0003800000 */
[----:B0-----:R-:W0:Y:S01]  /*0c80*/  LDS R10, [R23] ;  /* 0x00000000170a7984 */ /* 0x001e220000000800 */
[----:B---3--:R-:W1:Y:S01]  /*0c90*/  LDC.64 R12, c[0x0][0x3b8] ;  /* 0x0000ee00ff0c7b82 */ /* 0x008e620000000a00 */
[----:B0-----:R-:W-:-:S04]  /*0ca0*/  IMAD R14, R10, UR5, R3 ;  /* 0x000000050a0e7c24 */ /* 0x001fc8000f8e0203 */
[----:B------:R-:W-:-:S04]  /*0cb0*/  IMAD R11, R5, UR5, R14 ;  /* 0x00000005050b7c24 */ /* 0x000fc8000f8e020e */
[----:B-1----:R-:W-:Y:S02]  /*0cc0*/  IMAD.WIDE.U32 R12, R11, 0x4, R12 ;  /* 0x000000040b0c7825 */ /* 0x002fe400078e000c */
[----:B------:R-:W0:Y:S03]  /*0cd0*/  LDC.64 R10, c[0x0][0x398] ;  /* 0x0000e600ff0a7b82 */ /* 0x000e260000000a00 */
[----:B------:R-:W2:Y:S01]  /*0ce0*/  LDG.E R15, desc[UR6][R12.64] ;  /* 0x000000060c0f7981 */ /* 0x000ea2000c1e1900 */
[----:B0-----:R-:W-:-:S04]  /*0cf0*/  IMAD.WIDE.U32 R10, R14, 0x4, R10 ;  /* 0x000000040e0a7825 */ /* 0x001fc800078e000a */
[----:B--2---:R-:W-:-:S05]  /*0d00*/  FFMA R15, R4, -5, R15 ;  /* 0xc0a00000040f7823 */ /* 0x004fca000000000f */
[----:B------:R1:W-:Y:S04]  /*0d10*/  STG.E desc[UR6][R12.64], R15 ;  /* 0x0000000f0c007986 */ /* 0x0003e8000c101906 */
[----:B------:R-:W2:Y:S02]  /*0d20*/  LDG.E R11, desc[UR6][R10.64] ;  /* 0x000000060a0b7981 */ /* 0x000ea4000c1e1900 */
[----:B-12---:R-:W-:-:S07]  /*0d30*/  FFMA R14, R0, R11, RZ ;  /* 0x0000000b000e7223 */ /* 0x006fce00000000ff */
.L_x_29:
[----:B------:R-:W-:Y:S05]  /*0d40*/  BSYNC.RECONVERGENT B0 ;  /* 0x0000000000007941 */ /* 0x000fea0003800200 */
.L_x_28:
[----:B0-----:R-:W0:Y:S01]  /*0d50*/  SHFL.DOWN PT, R11, R14, 0x10, 0x1f ;  /* 0x0a001f000e0b7f89 */ /* 0x001e2200000e0000 */
[----:B------:R-:W-:Y:S01]  /*0d60*/  ISETP.NE.AND P0, PT, R7, RZ, PT ;  /* 0x000000ff0700720c */ /* 0x000fe20003f05270 */
[----:B------:R-:W-:Y:S01]  /*0d70*/  BSSY.RECONVERGENT B0, `(.L_x_30) ;  /* 0x0000011000007945 */ /* 0x000fe20003800200 */
[----:B------:R-:W-:Y:S01]  /*0d80*/  ISETP.NE.AND P2, PT, R24, 0x1, PT ;  /* 0x000000011800780c */ /* 0x000fe20003f45270 */
[----:B0-----:R-:W-:-:S05]  /*0d90*/  FADD R11, R11, R14 ;  /* 0x0000000e0b0b7221 */ /* 0x001fca0000000000 */
[----:B------:R-:W0:Y:S02]  /*0da0*/  SHFL.DOWN PT, R10, R11, 0x8, 0x1f ;  /* 0x09001f000b0a7f89 */ /* 0x000e2400000e0000 */
[----:B0-----:R-:W-:-:S05]  /*0db0*/  FADD R10, R11, R10 ;  /* 0x0000000a0b0a7221 */ /* 0x001fca0000000000 */
[----:B---3--:R-:W0:Y:S02]  /*0dc0*/  SHFL.DOWN PT, R13, R10, 0x4, 0x1f ;  /* 0x08801f000a0d7f89 */ /* 0x008e2400000e0000 */
[----:B0-----:R-:W-:-:S05]  /*0dd0*/  FADD R13, R10, R13 ;  /* 0x0000000d0a0d7221 */ /* 0x001fca0000000000 */
[----:B------:R-:W0:Y:S02]  /*0de0*/  SHFL.DOWN PT, R12, R13, 0x2, 0x1f ;  /* 0x08401f000d0c7f89 */ /* 0x000e2400000e0000 */
[----:B0-----:R-:W-:-:S05]  /*0df0*/  FADD R12, R13, R12 ;  /* 0x0000000c0d0c7221 */ /* 0x001fca0000000000 */
[----:B------:R-:W0:Y:S02]  /*0e00*/  SHFL.DOWN PT, R15, R12, 0x1, 0x1f ;  /* 0x08201f000c0f7f89 */ /* 0x000e2400000e0000 */
[----:B0-----:R-:W-:Y:S01]  /*0e10*/  FADD R15, R12, R15 ;  /* 0x0000000f0c0f7221 */ /* 0x001fe20000000000 */
[----:B------:R-:W-:Y:S06]  /*0e20*/  @P0 BRA `(.L_x_31) ;  /* 0x0000000000140947 */ /* 0x000fec0003800000 */
[----:B------:R-:W0:Y:S01]  /*0e30*/  LDS R12, [R23] ;  /* 0x00000000170c7984 */ /* 0x000e220000000800 */
[----:B------:R-:W1:Y:S01]  /*0e40*/  LDC.64 R10, c[0x0][0x3b0] ;  /* 0x0000ec00ff0a7b82 */ /* 0x000e620000000a00 */
[----:B0-----:R-:W-:-:S05]  /*0e50*/  IADD3 R13, PT, PT, R5, R12, RZ ;  /* 0x0000000c050d7210 */ /* 0x001fca0007ffe0ff */
[----:B-1----:R-:W-:-:S05]  /*0e60*/  IMAD.WIDE.U32 R10, R13, 0x4, R10 ;  /* 0x000000040d0a7825 */ /* 0x002fca00078e000a */
[----:B------:R0:W-:Y:S02]  /*0e70*/  REDG.E.ADD.F32.FTZ.RN.STRONG.GPU desc[UR6][R10.64], R15 ;  /* 0x0000000f0a0079a6 */ /* 0x0001e4000c12f306 */
.L_x_31:
[----:B------:R-:W-:Y:S05]  /*0e80*/  BSYNC.RECONVERGENT B0 ;  /* 0x0000000000007941 */ /* 0x000fea0003800200 */
.L_x_30:
[----:B------:R-:W-:Y:S05]  /*0e90*/  @!P2 BRA `(.L_x_27) ;  /* 0x000000040018a947 */ /* 0x000fea0003800000 */
[----:B------:R-:W-:Y:S01]  /*0ea0*/  BSSY.RECONVERGENT B0, `(.L_x_32) ;  /* 0x000000f000007945 */ /* 0x000fe20003800200 */
[----:B------:R-:W-:-:S03]  /*0eb0*/  HFMA2 R14, -RZ, RZ, 0, 0 ;  /* 0x00000000ff0e7431 */ /* 0x000fc600000001ff */
[----:B------:R-:W-:Y:S05]  /*0ec0*/  @P1 BRA `(.L_x_33) ;  /* 0x0000000000301947 */ /* 0x000fea0003800000 */
[----:B------:R-:W1:Y:S01]  /*0ed0*/  LDS R14, [R23+0x4] ;  /* 0x00000400170e7984 */ /* 0x000e620000000800 */
[----:B------:R-:W2:Y:S01]  /*0ee0*/  LDC.64 R12, c[0x0][0x3b8] ;  /* 0x0000ee00ff0c7b82 */ /* 0x000ea20000000a00 */
[----:B-1----:R-:W-:-:S04]  /*0ef0*/  IMAD R14, R14, UR5, R3 ;  /* 0x000000050e0e7c24 */ /* 0x002fc8000f8e0203 */
[----:B0-----:R-:W-:-:S04]  /*0f00*/  IMAD R11, R5, UR5, R14 ;  /* 0x00000005050b7c24 */ /* 0x001fc8000f8e020e */
[----:B--2---:R-:W-:Y:S02]  /*0f10*/  IMAD.WIDE.U32 R12, R11, 0x4, R12 ;  /* 0x000000040b0c7825 */ /* 0x004fe400078e000c */
[----:B------:R-:W0:Y:S03]  /*0f20*/  LDC.64 R10, c[0x0][0x398] ;  /* 0x0000e600ff0a7b82 */ /* 0x000e260000000a00 */
[----:B------:R-:W2:Y:S01]  /*0f30*/  LDG.E R15, desc[UR6][R12.64] ;  /* 0x000000060c0f7981 */ /* 0x000ea2000c1e1900 */
[----:B0-----:R-:W-:-:S04]  /*0f40*/  IMAD.WIDE.U32 R10, R14, 0x4, R10 ;  /* 0x000000040e0a7825 */ /* 0x001fc800078e000a */
[----:B--2---:R-:W-:-:S05]  /*0f50*/  FFMA R15, R4, -5, R15 ;  /* 0xc0a00000040f7823 */ /* 0x004fca000000000f */
[----:B------:R1:W-:Y:S04]  /*0f60*/  STG.E desc[UR6][R12.64], R15 ;  /* 0x0000000f0c007986 */ /* 0x0003e8000c101906 */
[----:B------:R-:W2:Y:S02]  /*0f70*/  LDG.E R11, desc[UR6][R10.64] ;  /* 0x000000060a0b7981 */ /* 0x000ea4000c1e1900 */
[----:B-12---:R-:W-:-:S07]  /*0f80*/  FFMA R14, R0, R11, RZ ;  /* 0x0000000b000e7223 */ /* 0x006fce00000000ff */
.L_x_33:
[----:B------:R-:W-:Y:S05]  /*0f90*/  BSYNC.RECONVERGENT B0 ;  /* 0x0000000000007941 */ /* 0x000fea0003800200 */
.L_x_32:
[----:B0-----:R-:W0:Y:S01]  /*0fa0*/  SHFL.DOWN PT, R11, R14, 0x10, 0x1f ;  /* 0x0a001f000e0b7f89 */ /* 0x001e2200000e0000 */
[----:B------:R-:W-:Y:S01]  /*0fb0*/  BSSY.RECONVERGENT B0, `(.L_x_34) ;  /* 0x0000011000007945 */ /* 0x000fe20003800200 */
[----:B------:R-:W-:Y:S01]  /*0fc0*/  ISETP.NE.AND P2, PT, R24, 0x2, PT ;  /* 0x000000021800780c */ /* 0x000fe20003f45270 */
[----:B0-----:R-:W-:-:S05]  /*0fd0*/  FADD R11, R11, R14 ;  /* 0x0000000e0b0b7221 */ /* 0x001fca0000000000 */
[----:B------:R-:W0:Y:S02]  /*0fe0*/  SHFL.DOWN PT, R10, R11, 0x8, 0x1f ;  /* 0x09001f000b0a7f89 */ /* 0x000e2400000e0000 */
[----:B0-----:R-:W-:-:S05]  /*0ff0*/  FADD R10, R11, R10 ;  /* 0x0000000a0b0a7221 */ /* 0x001fca0000000000 */
[----:B------:R-:W0:Y:S02]  /*1000*/  SHFL.DOWN PT, R13, R10, 0x4, 0x1f ;  /* 0x08801f000a0d7f89 */ /* 0x000e2400000e0000 */
[----:B0-----:R-:W-:-:S05]  /*1010*/  FADD R13, R10, R13 ;  /* 0x0000000d0a0d7221 */ /* 0x001fca0000000000 */
[----:B------:R-:W0:Y:S02]  /*1020*/  SHFL.DOWN PT, R12, R13, 0x2, 0x1f ;  /* 0x08401f000d0c7f89 */ /* 0x000e2400000e0000 */
[----:B0-----:R-:W-:-:S05]  /*1030*/  FADD R12, R13, R12 ;  /* 0x0000000c0d0c7221 */ /* 0x001fca0000000000 */
[----:B------:R-:W0:Y:S02]  /*1040*/  SHFL.DOWN PT, R15, R12, 0x1, 0x1f ;  /* 0x08201f000c0f7f89 */ /* 0x000e2400000e0000 */
[----:B0-----:R-:W-:Y:S01]  /*1050*/  FADD R15, R12, R15 ;  /* 0x0000000f0c0f7221 */ /* 0x001fe20000000000 */
[----:B------:R-:W-:Y:S06]  /*1060*/  @P0 BRA `(.L_x_35) ;  /* 0x0000000000140947 */ /* 0x000fec0003800000 */
[----:B------:R-:W0:Y:S01]  /*1070*/  LDS R12, [R23+0x4] ;  /* 0x00000400170c7984 */ /* 0x000e220000000800 */
[----:B------:R-:W1:Y:S01]  /*1080*/  LDC.64 R10, c[0x0][0x3b0] ;  /* 0x0000ec00ff0a7b82 */ /* 0x000e620000000a00 */
[----:B0-----:R-:W-:-:S05]  /*1090*/  IADD3 R13, PT, PT, R5, R12, RZ ;  /* 0x0000000c050d7210 */ /* 0x001fca0007ffe0ff */
[----:B-1----:R-:W-:-:S05]  /*10a0*/  IMAD.WIDE.U32 R10, R13, 0x4, R10 ;  /* 0x000000040d0a7825 */ /* 0x002fca00078e000a */
[----:B------:R0:W-:Y:S02]  /*10b0*/  REDG.E.ADD.F32.FTZ.RN.STRONG.GPU desc[UR6][R10.64], R15 ;  /* 0x0000000f0a0079a6 */ /* 0x0001e4000c12f306 */
.L_x_35:
[----:B------:R-:W-:Y:S05]  /*10c0*/  BSYNC.RECONVERGENT B0 ;  /* 0x0000000000007941 */ /* 0x000fea0003800200 */
.L_x_34:
[----:B------:R-:W-:Y:S05]  /*10d0*/  @!P2 BRA `(.L_x_27) ;  /* 0x000000000088a947 */ /* 0x000fea0003800000 */
[----:B------:R-:W-:Y:S01]  /*10e0*/  BSSY.RECONVERGENT B0, `(.L_x_36) ;  /* 0x000000f000007945 */ /* 0x000fe20003800200 */
[----:B------:R-:W-:-:S03]  /*10f0*/  MOV R14, RZ ;  /* 0x000000ff000e7202 */ /* 0x000fc60000000f00 */
        /* <DEDUP_REMOVED lines=13> */
.L_x_37:
[----:B------:R-:W-:Y:S05]  /*11d0*/  BSYNC.RECONVERGENT B0 ;  /* 0x0000000000007941 */ /* 0x000fea0003800200 */
.L_x_36:
[----:B0-----:R-:W0:Y:S01]  /*11e0*/  SHFL.DOWN PT, R11, R14, 0x10, 0x1f ;  /* 0x0a001f000e0b7f89 */ /* 0x001e2200000e0000 */
[----:B------:R-:W-:Y:S01]  /*11f0*/  BSSY.RECONVERGENT B0, `(.L_x_27) ;  /* 0x0000010000007945 */ /* 0x000fe20003800200 */
        /* <DEDUP_REMOVED lines=15> */
.L_x_38:
[----:B------:R-:W-:Y:S05]  /*12f0*/  BSYNC.RECONVERGENT B0 ;  /* 0x0000000000007941 */ /* 0x000fea0003800200 */
.L_x_27:
[----:B------:R-:W-:-:S04]  /*1300*/  IADD3 R9, PT, PT, R9, 0x1, RZ ;  /* 0x0000000109097810 */ /* 0x000fc80007ffe0ff */
[----:B------:R-:W-:-:S13]  /*1310*/  ISETP.NE.AND P0, PT, R9, R6, PT ;  /* 0x000000060900720c */ /* 0x000fda0003f05270 */
[----:B------:R-:W-:Y:S05]  /*1320*/  @P0 BRA `(.L_x_39) ;  /* 0xffffffec00c40947 */ /* 0x000fea000383ffff */
[----:B------:R-:W-:Y:S05]  /*1330*/  EXIT ;  /* 0x000000000000794d */ /* 0x000fea0003800000 */
.L_x_40:
        /* <DEDUP_REMOVED lines=12> */
.L_x_114:


//--------------------- .text._Z13warpReductionjjPKjS0_PKfS2_S2_PfS3_ --------------------------
	.section	.text._Z13warpReductionjjPKjS0_PKfS2_S2_PfS3_,"ax",@progbits
	.align	128
        .global         _Z13warpReductionjjPKjS0_PKfS2_S2_PfS3_
        .type           _Z13warpReductionjjPKjS0_PKfS2_S2_PfS3_,@function
        .size           _Z13warpReductionjjPKjS0_PKfS2_S2_PfS3_,(.L_x_115 - _Z13warpReductionjjPKjS0_PKfS2_S2_PfS3_)
        .other          _Z13warpReductionjjPKjS0_PKfS2_S2_PfS3_,@"STO_CUDA_ENTRY STV_DEFAULT"
_Z13warpReductionjjPKjS0_PKfS2_S2_PfS3_:
.text._Z13warpReductionjjPKjS0_PKfS2_S2_PfS3_:
[----:B------:R-:W-:Y:S01]  /*0000*/  LDC R1, c[0x0][0x37c] ;  /* 0x0000df00ff017b82 */ /* 0x000fe20000000800 */
[----:B------:R-:W0:Y:S07]  /*0010*/  S2R R5, SR_CTAID.Y ;  /* 0x0000000000057919 */ /* 0x000e2e0000002600 */
[----:B------:R-:W0:Y:S01]  /*0020*/  LDC.64 R2, c[0x0][0x388] ;  /* 0x0000e200ff027b82 */ /* 0x000e220000000a00 */
[----:B------:R-:W1:Y:S01]  /*0030*/  LDCU.64 UR6, c[0x0][0x358] ;  /* 0x00006b00ff0677ac */ /* 0x000e620008000a00 */
[----:B0-----:R-:W-:-:S06]  /*0040*/  IMAD.WIDE.U32 R2, R5, 0x4, R2 ;  /* 0x0000000405027825 */ /* 0x001fcc00078e0002 */
[----:B-1----:R-:W2:Y:S01]  /*0050*/  LDG.E R2, desc[UR6][R2.64] ;  /* 0x0000000602027981 */ /* 0x002ea2000c1e1900 */
[----:B------:R-:W0:Y:S01]  /*0060*/  S2R R0, SR_TID.X ;  /* 0x0000000000007919 */ /* 0x000e220000002100 */
[----:B------:R-:W1:Y:S01]  /*0070*/  S2R R7, SR_CTAID.X ;  /* 0x0000000000077919 */ /* 0x000e620000002500 */
[----:B--2---:R-:W-:-:S04]  /*0080*/  IADD3 R4, PT, PT, R2, 0x1f, RZ ;  /* 0x0000001f02047810 */ /* 0x004fc80007ffe0ff */
[----:B------:R-:W-:-:S13]  /*0090*/  ISETP.GE.U32.AND P0, PT, R4, 0x20, PT ;  /* 0x000000200400780c */ /* 0x000fda0003f06070 */
[----:B01----:R-:W-:Y:S05]  /*00a0*/  @!P0 EXIT ;  /* 0x000000000000894d */ /* 0x003fea0003800000 */
[----:B------:R-:W0:Y:S01]  /*00b0*/  LDC.64 R10, c[0x0][0x3a8] ;  /* 0x0000ea00ff0a7b82 */ /* 0x000e220000000a00 */
[----:B------:R-:W1:Y:S01]  /*00c0*/  LDCU UR5, c[0x0][0x384] ;  /* 0x00007080ff0577ac */ /* 0x000e620008000800 */
[----:B------:R-:W-:Y:S01]  /*00d0*/  LEA R2, R7, R0, 0x5 ;  /* 0x0000000007027211 */ /* 0x000fe200078e28ff */
[----:B------:R-:W-:Y:S01]  /*00e0*/  HFMA2 R6, -RZ, RZ, 0, 0 ;  /* 0x00000000ff067431 */ /* 0x000fe200000001ff */
[----:B------:R-:W-:Y:S01]  /*00f0*/  LOP3.LUT R7, R4, 0x1f, RZ, 0xc0, !PT ;  /* 0x0000001f04077812 */ /* 0x000fe200078ec0ff */
[----:B------:R-:W2:Y:S03]  /*0100*/  LDCU UR4, c[0x0][0x380] ;  /* 0x00007000ff0477ac */ /* 0x000ea60008000800 */
[----:B------:R-:W3:Y:S01]  /*0110*/  LDC.64 R12, c[0x0][0x3a0] ;  /* 0x0000e800ff0c7b82 */ /* 0x000ee20000000a00 */
[----:B------:R-:W-:Y:S01]  /*0120*/  IADD3 R7, PT, PT, R7, 0x1, RZ ;  /* 0x0000000107077810 */ /* 0x000fe20007ffe0ff */
[----:B-1----:R-:W-:-:S02]  /*0130*/  IMAD R3, R5, UR5, R2 ;  /* 0x0000000505037c24 */ /* 0x002fc4000f8e0202 */
[----:B--2---:R-:W-:Y:S02]  /*0140*/  IMAD R5, R5, UR4, RZ ;  /* 0x0000000405057c24 */ /* 0x004fe4000f8e02ff */
[----:B0-----:R-:W-:-:S04]  /*0150*/  IMAD.WIDE.U32 R10, R3, 0x4, R10 ;  /* 0x00000004030a7825 */ /* 0x001fc800078e000a */
[----:B---3--:R-:W-:Y:S01]  /*0160*/  IMAD.WIDE.U32 R12, R3, 0x4, R12 ;  /* 0x00000004030c7825 */ /* 0x008fe200078e000c */
[----:B------:R-:W-:Y:S02]  /*0170*/  SHF.R.U32.HI R3, RZ, 0x5, R4 ;  /* 0x00000005ff037819 */ /* 0x000fe40000011604 */
[----:B------:R-:W-:-:S07]  /*0180*/  LOP3.LUT R4, R0, 0x1f, RZ, 0xc0, !PT ;  /* 0x0000001f00047812 */ /* 0x000fce00078ec0ff */
.L_x_53:
[----:B0-----:R-:W-:Y:S01]  /*0190*/  IADD3 R9, PT, PT, R3, -0x1, RZ ;  /* 0xffffffff03097810 */ /* 0x001fe20007ffe0ff */
[----:B------:R-:W-:Y:S03]  /*01a0*/  BAR.SYNC.DEFER_BLOCKING 0x0 ;  /* 0x0000000000007b1d */ /* 0x000fe60000010000 */
[----:B------:R-:W-:-:S03]  /*01b0*/  ISETP.NE.AND P0, PT, R6, R9, PT ;  /* 0x000000090600720c */ /* 0x000fc60003f05270 */
[----:B------:R-:W-:Y:S01]  /*01c0*/  BSSY.RECONVERGENT B0, `(.L_x_41) ;  /* 0x000000e000007945 */ /* 0x000fe20003800200 */
[----:B------:R-:W-:-:S04]  /*01d0*/  SEL R9, R7, 0x20, !P0 ;  /* 0x0000002007097807 */ /* 0x000fc80004000000 */
[----:B------:R-:W-:-:S13]  /*01e0*/  ISETP.GE.U32.AND P0, PT, R0, R9, PT ;  /* 0x000000090000720c */ /* 0x000fda0003f06070 */
[----:B-1--4-:R-:W-:Y:S05]  /*01f0*/  @P0 BRA `(.L_x_42) ;  /* 0x0000000000280947 */ /* 0x012fea0003800000 */
[----:B------:R-:W0:Y:S01]  /*0200*/  LDC.64 R14, c[0x0][0x390] ;  /* 0x0000e400ff0e7b82 */ /* 0x000e220000000a00 */
[----:B------:R-:W-:-:S04]  /*0210*/  IADD3 R17, PT, PT, R5, R0, RZ ;  /* 0x0000000005117210 */ /* 0x000fc80007ffe0ff */
[----:B------:R-:W-:-:S05]  /*0220*/  LEA R17, R6, R17, 0x5 ;  /* 0x0000001106117211 */ /* 0x000fca00078e28ff */
[----:B0-----:R-:W-:-:S06]  /*0230*/  IMAD.WIDE.U32 R14, R17, 0x4, R14 ;  /* 0x00000004110e7825 */ /* 0x001fcc00078e000e */
[----:B------:R-:W2:Y:S01]  /*0240*/  LDG.E R14, desc[UR6][R14.64] ;  /* 0x000000060e0e7981 */ /* 0x000ea2000c1e1900 */
[----:B------:R-:W0:Y:S01]  /*0250*/  S2UR UR5, SR_CgaCtaId ;  /* 0x00000000000579c3 */ /* 0x000e220000008800 */
[----:B------:R-:W-:Y:S02]  /*0260*/  UMOV UR4, 0x400 ;  /* 0x0000040000047882 */ /* 0x000fe40000000000 */
[----:B0-----:R-:W-:-:S06]  /*0270*/  ULEA UR4, UR5, UR4, 0x18 ;  /* 0x0000000405047291 */ /* 0x001fcc000f8ec0ff */
[----:B------:R-:W-:-:S05]  /*0280*/  LEA R17, R0, UR4, 0x2 ;  /* 0x0000000400117c11 */ /* 0x000fca000f8e10ff */
[----:B--2---:R0:W-:Y:S02]  /*0290*/  STS [R17], R14 ;  /* 0x0000000e11007388 */ /* 0x0041e40000000800 */
.L_x_42:
[----:B------:R-:W-:Y:S05]  /*02a0*/  BSYNC.RECONVERGENT B0 ;  /* 0x0000000000007941 */ /* 0x000fea0003800200 */
.L_x_41:
[----:B------:R-:W-:Y:S01]  /*02b0*/  BAR.SYNC.DEFER_BLOCKING 0x0 ;  /* 0x0000000000007b1d */ /* 0x000fe20000010000 */
[----:B------:R-:W-:Y:S02]  /*02c0*/  ISETP.NE.AND P0, PT, R9, 0x1, PT ;  /* 0x000000010900780c */ /* 0x000fe40003f05270 */
[----:B------:R-:W-:-:S11]  /*02d0*/  MOV R8, RZ ;  /* 0x000000ff00087202 */ /* 0x000fd60000000f00 */
[----:B------:R-:W-:Y:S05]  /*02e0*/  @!P0 BRA `(.L_x_43) ;  /* 0x0000000400608947 */ /* 0x000fea0003800000 */
[----:B------:R-:W1:Y:S01]  /*02f0*/  S2UR UR5, SR_CgaCtaId ;  /* 0x00000000000579c3 */ /* 0x000e620000008800 */
[----:B------:R-:W2:Y:S01]  /*0300*/  LDCU UR8, c[0x0][0x384] ;  /* 0x00007080ff0877ac */ /* 0x000ea20008000800 */
[----:B------:R-:W-:Y:S01]  /*0310*/  LOP3.LUT R8, R9, 0x3e, RZ, 0xc0, !PT ;  /* 0x0000003e09087812 */ /* 0x000fe200078ec0ff */
[----:B------:R-:W-:-:S03]  /*0320*/  UMOV UR4, 0x400 ;  /* 0x0000040000047882 */ /* 0x000fc60000000000 */
[----:B------:R-:W-:Y:S01]  /*0330*/  IADD3 R22, PT, PT, -R8, RZ, RZ ;  /* 0x000000ff08167210 */ /* 0x000fe20007ffe1ff */
[----:B------:R-:W3:Y:S01]  /*0340*/  LDCU UR9, c[0x0][0x384] ;  /* 0x00007080ff0977ac */ /* 0x000ee20008000800 */
[----:B0-----:R-:W0:Y:S08]  /*0350*/  LDC.64 R14, c[0x0][0x3b0] ;  /* 0x0000ec00ff0e7b82 */ /* 0x001e300000000a00 */
[----:B------:R-:W4:Y:S01]  /*0360*/  LDC.64 R16, c[0x0][0x3b8] ;  /* 0x0000ee00ff107b82 */ /* 0x000f220000000a00 */
[----:B--2---:R-:W-:Y:S01]  /*0370*/  ISETP.GE.U32.AND P0, PT, R2, UR8, PT ;  /* 0x0000000802007c0c */ /* 0x004fe2000bf06070 */
[----:B-1----:R-:W-:-:S04]  /*0380*/  ULEA UR4, UR5, UR4, 0x18 ;  /* 0x0000000405047291 */ /* 0x002fc8000f8ec0ff */
[----:B---3--:R-:W-:-:S12]  /*0390*/  UIADD3 UR4, UPT, UPT, UR4, 0x4, URZ ;  /* 0x0000000404047890 */ /* 0x008fd8000fffe0ff */
.L_x_50:
[----:B-1----:R-:W1:Y:S01]  /*03a0*/  @!P0 LDS R23, [UR4+-0x4] ;  /* 0xfffffc04ff178984 */ /* 0x002e620008000800 */
[----:B------:R-:W1:Y:S03]  /*03b0*/  @!P0 LDC R20, c[0x0][0x384] ;  /* 0x0000e100ff148b82 */ /* 0x000e660000000800 */
[----:B------:R-:W2:Y:S05]  /*03c0*/  @!P0 LDG.E R24, desc[UR6][R10.64] ;  /* 0x000000060a188981 */ /* 0x000eaa000c1e1900 */
[----:B------:R-:W3:Y:S01]  /*03d0*/  @!P0 LDC.64 R18, c[0x0][0x3b8] ;  /* 0x0000ee00ff128b82 */ /* 0x000ee20000000a00 */
[----:B-1----:R-:W-:-:S04]  /*03e0*/  @!P0 IMAD R23, R23, R20, R2 ;  /* 0x0000001417178224 */ /* 0x002fc800078e0202 */
[----:B------:R-:W-:-:S04]  /*03f0*/  @!P0 IMAD R21, R5, R20, R23 ;  /* 0x0000001405158224 */ /* 0x000fc800078e0217 */
[----:B---3--:R-:W-:Y:S02]  /*0400*/  @!P0 IMAD.WIDE.U32 R18, R21, 0x4, R18 ;  /* 0x0000000415128825 */ /* 0x008fe400078e0012 */
[----:B------:R-:W1:Y:S03]  /*0410*/  @!P0 LDC.64 R20, c[0x0][0x398] ;  /* 0x0000e600ff148b82 */ /* 0x000e660000000a00 */
[----:B------:R-:W2:Y:S01]  /*0420*/  @!P0 LDG.E R25, desc[UR6][R18.64] ;  /* 0x0000000612198981 */ /* 0x000ea2000c1e1900 */
[----:B-1----:R-:W-:-:S04]  /*0430*/  @!P0 IMAD.WIDE.U32 R20, R23, 0x4, R20 ;  /* 0x0000000417148825 */ /* 0x002fc800078e0014 */
[----:B--2---:R-:W-:-:S05]  /*0440*/  @!P0 FFMA R25, R24, -5, R25 ;  /* 0xc0a0000018198823 */ /* 0x004fca0000000019 */
[----:B------:R-:W-:Y:S04]  /*0450*/  @!P0 STG.E desc[UR6][R18.64], R25 ;  /* 0x0000001912008986 */ /* 0x000fe8000c101906 */
[----:B------:R-:W2:Y:S04]  /*0460*/  @!P0 LDG.E R24, desc[UR6][R12.64] ;  /* 0x000000060c188981 */ /* 0x000ea8000c1e1900 */
[----:B------:R-:W2:Y:S04]  /*0470*/  @!P0 LDG.E R27, desc[UR6][R10.64] ;  /* 0x000000060a1b8981 */ /* 0x000ea8000c1e1900 */
[----:B------:R-:W3:Y:S01]  /*0480*/  @!P0 LDG.E R20, desc[UR6][R20.64] ;  /* 0x0000000614148981 */ /* 0x000ee2000c1e1900 */
[----:B------:R-:W-:Y:S01]  /*0490*/  HFMA2 R23, -RZ, RZ, 0, 0 ;  /* 0x00000000ff177431 */ /* 0x000fe200000001ff */
[----:B------:R-:W-:Y:S01]  /*04a0*/  ISETP.NE.AND P1, PT, R4, RZ, PT ;  /* 0x000000ff0400720c */ /* 0x000fe20003f25270 */
[----:B------:R-:W-:Y:S01]  /*04b0*/  BSSY.RECONVERGENT B0, `(.L_x_44) ;  /* 0x0000014000007945 */ /* 0x000fe20003800200 */
[----:B--2---:R-:W-:-:S04]  /*04c0*/  @!P0 FADD R27, R24, -R27 ;  /* 0x8000001b181b8221 */ /* 0x004fc80000000000 */
[----:B---3--:R-:W-:-:S05]  /*04d0*/  @!P0 FFMA R23, R20, R27, RZ ;  /* 0x0000001b14178223 */ /* 0x008fca00000000ff */
[----:B------:R-:W1:Y:S02]  /*04e0*/  SHFL.DOWN PT, R24, R23, 0x10, 0x1f ;  /* 0x0a001f0017187f89 */ /* 0x000e6400000e0000 */
[----:B-1----:R-:W-:-:S05]  /*04f0*/  FADD R24, R24, R23 ;  /* 0x0000001718187221 */ /* 0x002fca0000000000 */
[----:B------:R-:W1:Y:S02]  /*0500*/  SHFL.DOWN PT, R27, R24, 0x8, 0x1f ;  /* 0x09001f00181b7f89 */ /* 0x000e6400000e0000 */
[----:B-1----:R-:W-:-:S05]  /*0510*/  FADD R27, R24, R27 ;  /* 0x0000001b181b7221 */ /* 0x002fca0000000000 */
[----:B------:R-:W1:Y:S02]  /*0520*/  SHFL.DOWN PT, R18, R27, 0x4, 0x1f ;  /* 0x08801f001b127f89 */ /* 0x000e6400000e0000 */
[----:B-1----:R-:W-:-:S05]  /*0530*/  FADD R18, R27, R18 ;  /* 0x000000121b127221 */ /* 0x002fca0000000000 */
[----:B------:R-:W1:Y:S02]  /*0540*/  SHFL.DOWN PT, R19, R18, 0x2, 0x1f ;  /* 0x08401f0012137f89 */ /* 0x000e6400000e0000 */
[----:B-1----:R-:W-:-:S05]  /*0550*/  FADD R19, R18, R19 ;  /* 0x0000001312137221 */ /* 0x002fca0000000000 */
[----:B------:R-:W1:Y:S01]  /*0560*/  SHFL.DOWN PT, R20, R19, 0x1, 0x1f ;  /* 0x08201f0013147f89 */ /* 0x000e6200000e0000 */
[----:B------:R-:W-:Y:S02]  /*0570*/  ISETP.GE.U32.AND P0, PT, R2, UR9, PT ;  /* 0x0000000902007c0c */ /* 0x000fe4000bf06070 */
[----:B------:R-:W-:Y:S01]  /*0580*/  MOV R23, RZ ;  /* 0x000000ff00177202 */ /* 0x000fe20000000f00 */
[----:B-1----:R-:W-:Y:S01]  /*0590*/  FADD R21, R19, R20 ;  /* 0x0000001413157221 */ /* 0x002fe20000000000 */
[----:B------:R-:W-:Y:S09]  /*05a0*/  @P1 BRA `(.L_x_45) ;  /* 0x0000000000101947 */ /* 0x000ff20003800000 */
[----:B------:R-:W1:Y:S02]  /*05b0*/  LDS R18, [UR4+-0x4] ;  /* 0xfffffc04ff127984 */ /* 0x000e640008000800 */
[----:B-1----:R-:W-:-:S05]  /*05c0*/  IADD3 R19, PT, PT, R5, R18, RZ ;  /* 0x0000001205137210 */ /* 0x002fca0007ffe0ff */
[----:B0-----:R-:W-:-:S05]  /*05d0*/  IMAD.WIDE.U32 R18, R19, 0x4, R14 ;  /* 0x0000000413127825 */ /* 0x001fca00078e000e */
[----:B------:R1:W-:Y:S02]  /*05e0*/  REDG.E.ADD.F32.FTZ.RN.STRONG.GPU desc[UR6][R18.64], R21 ;  /* 0x00000015120079a6 */ /* 0x0003e4000c12f306 */
.L_x_45:
[----:B------:R-:W-:Y:S05]  /*05f0*/  BSYNC.RECONVERGENT B0 ;  /* 0x0000000000007941 */ /* 0x000fea0003800200 */
.L_x_44:
[----:B------:R-:W-:Y:S04]  /*0600*/  BSSY.RECONVERGENT B0, `(.L_x_46) ;  /* 0x0000011000007945 */ /* 0x000fe80003800200 */
[----:B------:R-:W-:Y:S05]  /*0610*/  @P0 BRA `(.L_x_47) ;  /* 0x00000000003c0947 */ /* 0x000fea0003800000 */
[----:B-1----:R-:W1:Y:S01]  /*0620*/  LDS R19, [UR4] ;  /* 0x00000004ff137984 */ /* 0x002e620008000800 */
[----:B------:R-:W2:Y:S03]  /*0630*/  LDC.64 R20, c[0x0][0x398] ;  /* 0x0000e600ff147b82 */ /* 0x000ea60000000a00 */
[----:B------:R-:W3:Y:S01]  /*0640*/  LDG.E R24, desc[UR6][R10.64] ;  /* 0x000000060a187981 */ /* 0x000ee2000c1e1900 */
[----:B-1----:R-:W-:-:S04]  /*0650*/  IMAD R23, R19, UR9, R2 ;  /* 0x0000000913177c24 */ /* 0x002fc8000f8e0202 */
[----:B------:R-:W-:-:S04]  /*0660*/  IMAD R19, R5, UR9, R23 ;  /* 0x0000000905137c24 */ /* 0x000fc8000f8e0217 */
[----:B----4-:R-:W-:-:S05]  /*0670*/  IMAD.WIDE.U32 R18, R19, 0x4, R16 ;  /* 0x0000000413127825 */ /* 0x010fca00078e0010 */
[----:B------:R-:W3:Y:S01]  /*0680*/  LDG.E R25, desc[UR6][R18.64] ;  /* 0x0000000612197981 */ /* 0x000ee2000c1e1900 */
[----:B--2---:R-:W-:-:S04]  /*0690*/  IMAD.WIDE.U32 R20, R23, 0x4, R20 ;  /* 0x0000000417147825 */ /* 0x004fc800078e0014 */
[----:B---3--:R-:W-:-:S05]  /*06a0*/  FFMA R25, R24, -5, R25 ;  /* 0xc0a0000018197823 */ /* 0x008fca0000000019 */
[----:B------:R2:W-:Y:S04]  /*06b0*/  STG.E desc[UR6][R18.64], R25 ;  /* 0x0000001912007986 */ /* 0x0005e8000c101906 */
[----:B------:R-:W3:Y:S04]  /*06c0*/  LDG.E R23, desc[UR6][R12.64] ;  /* 0x000000060c177981 */ /* 0x000ee8000c1e1900 */
[----:B------:R-:W3:Y:S04]  /*06d0*/  LDG.E R24, desc[UR6][R10.64] ;  /* 0x000000060a187981 */ /* 0x000ee8000c1e1900 */
[----:B------:R-:W4:Y:S01]  /*06e0*/  LDG.E R20, desc[UR6][R20.64] ;  /* 0x0000000614147981 */ /* 0x000f22000c1e1900 */
[----:B---3--:R-:W-:-:S04]  /*06f0*/  FADD R23, R23, -R24 ;  /* 0x8000001817177221 */ /* 0x008fc80000000000 */
[----:B--2-4-:R-:W-:-:S07]  /*0700*/  FFMA R23, R20, R23, RZ ;  /* 0x0000001714177223 */ /* 0x014fce00000000ff */
.L_x_47:
[----:B------:R-:W-:Y:S05]  /*0710*/  BSYNC.RECONVERGENT B0 ;  /* 0x0000000000007941 */ /* 0x000fea0003800200 */
.L_x_46:
[----:B-1----:R-:W1:Y:S01]  /*0720*/  SHFL.DOWN PT, R18, R23, 0x10, 0x1f ;  /* 0x0a001f0017127f89 */ /* 0x002e6200000e0000 */
[----:B------:R-:W-:Y:S01]  /*0730*/  IADD3 R22, PT, PT, R22, 0x2, RZ ;  /* 0x0000000216167810 */ /* 0x000fe20007ffe0ff */
[----:B------:R-:W-:Y:S03]  /*0740*/  BSSY.RECONVERGENT B0, `(.L_x_48) ;  /* 0x0000010000007945 */ /* 0x000fe60003800200 */
[----:B------:R-:W-:Y:S01]  /*0750*/  ISETP.NE.AND P2, PT, R22, RZ, PT ;  /* 0x000000ff1600720c */ /* 0x000fe20003f45270 */
        /* <DEDUP_REMOVED lines=10> */
[----:B------:R-:W1:Y:S02]  /*0800*/  LDS R18, [UR4] ;  /* 0x00000004ff127984 */ /* 0x000e640008000800 */
[----:B-1----:R-:W-:-:S05]  /*0810*/  IADD3 R19, PT, PT, R5, R18, RZ ;  /* 0x0000001205137210 */ /* 0x002fca0007ffe0ff */
[----:B0-----:R-:W-:-:S05]  /*0820*/  IMAD.WIDE.U32 R18, R19, 0x4, R14 ;  /* 0x0000000413127825 */ /* 0x001fca00078e000e */
[----:B------:R1:W-:Y:S02]  /*0830*/  REDG.E.ADD.F32.FTZ.RN.STRONG.GPU desc[UR6][R18.64], R23 ;  /* 0x00000017120079a6 */ /* 0x0003e4000c12f306 */
.L_x_49:
[----:B------:R-:W-:Y:S05]  /*0840*/  BSYNC.RECONVERGENT B0 ;  /* 0x0000000000007941 */ /* 0x000fea0003800200 */
.L_x_48:
[----:B------:R-:W-:Y:S01]  /*0850*/  UIADD3 UR4, UPT, UPT, UR4, 0x8, URZ ;  /* 0x0000000804047890 */ /* 0x000fe2000fffe0ff */
[----:B------:R-:W-:Y:S11]  /*0860*/  @P2 BRA `(.L_x_50) ;  /* 0xfffffff800cc2947 */ /* 0x000ff6000383ffff */
.L_x_43:
[----:B------:R-:W-:-:S04]  /*0870*/  LOP3.LUT R9, R9, 0x1, RZ, 0xc0, !PT ;  /* 0x0000000109097812 */ /* 0x000fc800078ec0ff */
[----:B------:R-:W-:-:S13]  /*0880*/  ISETP.NE.U32.AND P0, PT, R9, 0x1, PT ;  /* 0x000000010900780c */ /* 0x000fda0003f05070 */
[----:B------:R-:W-:Y:S05]  /*0890*/  @P0 BRA `(.L_x_51) ;  /* 0x0000000000a80947 */ /* 0x000fea0003800000 */
[----:B0-----:R-:W0:Y:S01]  /*08a0*/  S2R R14, SR_CgaCtaId ;  /* 0x00000000000e7919 */ /* 0x001e220000008800 */
[----:B------:R-:W2:Y:S01]  /*08b0*/  LDCU UR4, c[0x0][0x384] ;  /* 0x00007080ff0477ac */ /* 0x000ea20008000800 */
[----:B------:R-:W-:Y:S02]  /*08c0*/  MOV R9, 0x400 ;  /* 0x0000040000097802 */ /* 0x000fe40000000f00 */
[----:B--2---:R-:W-:Y:S02]  /*08d0*/  ISETP.GE.U32.AND P0, PT, R2, UR4, PT ;  /* 0x0000000402007c0c */ /* 0x004fe4000bf06070 */
[----:B0-----:R-:W-:-:S11]  /*08e0*/  LEA R9, R14, R9, 0x18 ;  /* 0x000000090e097211 */ /* 0x001fd600078ec0ff */
[----:B-1----:R-:W2:Y:S01]  /*08f0*/  @!P0 LDG.E R18, desc[UR6][R10.64] ;  /* 0x000000060a128981 */ /* 0x002ea2000c1e1900 */
[----:B------:R-:W0:Y:S01]  /*0900*/  @!P0 LDC.64 R14, c[0x0][0x3b8] ;  /* 0x0000ee00ff0e8b82 */ /* 0x000e220000000a00 */
[----:B----4-:R-:W-:-:S05]  /*0910*/  LEA R16, R8, R9, 0x2 ;  /* 0x0000000908107211 */ /* 0x010fca00078e10ff */
[----:B------:R-:W1:Y:S02]  /*0920*/  @!P0 LDS R9, [R16] ;  /* 0x0000000010098984 */ /* 0x000e640000000800 */
[----:B-1----:R-:W-:-:S04]  /*0930*/  @!P0 IMAD R17, R9, UR4, R2 ;  /* 0x0000000409118c24 */ /* 0x002fc8000f8e0202 */
[----:B------:R-:W-:-:S04]  /*0940*/  @!P0 IMAD R9, R5, UR4, R17 ;  /* 0x0000000405098c24 */ /* 0x000fc8000f8e0211 */
[----:B0-----:R-:W-:Y:S02]  /*0950*/  @!P0 IMAD.WIDE.U32 R14, R9, 0x4, R14 ;  /* 0x00000004090e8825 */ /* 0x001fe400078e000e */
[----:B------:R-:W0:Y:S03]  /*0960*/  @!P0 LDC.64 R8, c[0x0][0x398] ;  /* 0x0000e600ff088b82 */ /* 0x000e260000000a00 */
[----:B------:R-:W2:Y:S01]  /*0970*/  @!P0 LDG.E R19, desc[UR6][R14.64] ;  /* 0x000000060e138981 */ /* 0x000ea2000c1e1900 */
[----:B0-----:R-:W-:-:S04]  /*0980*/  @!P0 IMAD.WIDE.U32 R8, R17, 0x4, R8 ;  /* 0x0000000411088825 */ /* 0x001fc800078e0008 */
[----:B--2---:R-:W-:-:S05]  /*0990*/  @!P0 FFMA R19, R18, -5, R19 ;  /* 0xc0a0000012138823 */ /* 0x004fca0000000013 */
[----:B------:R-:W-:Y:S04]  /*09a0*/  @!P0 STG.E desc[UR6][R14.64], R19 ;  /* 0x000000130e008986 */ /* 0x000fe8000c101906 */
[----:B------:R-:W2:Y:S04]  /*09b0*/  @!P0 LDG.E R18, desc[UR6][R12.64] ;  /* 0x000000060c128981 */ /* 0x000ea8000c1e1900 */
[----:B------:R-:W2:Y:S04]  /*09c0*/  @!P0 LDG.E R21, desc[UR6][R10.64] ;  /* 0x000000060a158981 */ /* 0x000ea8000c1e1900 */
[----:B------:R-:W3:Y:S01]  /*09d0*/  @!P0 LDG.E R8, desc[UR6][R8.64] ;  /* 0x0000000608088981 */ /* 0x000ee2000c1e1900 */
[----:B------:R-:W-:Y:S01]  /*09e0*/  HFMA2 R17, -RZ, RZ, 0, 0 ;  /* 0x00000000ff117431 */ /* 0x000fe200000001ff */
[----:B------:R-:W-:Y:S01]  /*09f0*/  BSSY.RECONVERGENT B0, `(.L_x_51) ;  /* 0x0000014000007945 */ /* 0x000fe20003800200 */
[----:B--2---:R-:W-:-:S04]  /*0a00*/  @!P0 FADD R21, R18, -R21 ;  /* 0x8000001512158221 */ /* 0x004fc80000000000 */
[----:B---3--:R-:W-:-:S05]  /*0a10*/  @!P0 FFMA R17, R8, R21, RZ ;  /* 0x0000001508118223 */ /* 0x008fca00000000ff */
[----:B------:R-:W0:Y:S02]  /*0a20*/  SHFL.DOWN PT, R18, R17, 0x10, 0x1f ;  /* 0x0a001f0011127f89 */ /* 0x000e2400000e0000 */
[----:B0-----:R-:W-:-:S05]  /*0a30*/  FADD R18, R18, R17 ;  /* 0x0000001112127221 */ /* 0x001fca0000000000 */
[----:B------:R-:W0:Y:S02]  /*0a40*/  SHFL.DOWN PT, R21, R18, 0x8, 0x1f ;  /* 0x09001f0012157f89 */ /* 0x000e2400000e0000 */
[----:B0-----:R-:W-:-:S05]  /*0a50*/  FADD R21, R18, R21 ;  /* 0x0000001512157221 */ /* 0x001fca0000000000 */
[----:B------:R-:W0:Y:S02]  /*0a60*/  SHFL.DOWN PT, R14, R21, 0x4, 0x1f ;  /* 0x08801f00150e7f89 */ /* 0x000e2400000e0000 */
[----:B0-----:R-:W-:-:S05]  /*0a70*/  FADD R14, R21, R14 ;  /* 0x0000000e150e7221 */ /* 0x001fca0000000000 */
[----:B------:R-:W0:Y:S01]  /*0a80*/  SHFL.DOWN PT, R15, R14, 0x2, 0x1f ;  /* 0x08401f000e0f7f89 */ /* 0x000e2200000e0000 */
[----:B------:R-:W-:Y:S01]  /*0a90*/  ISETP.NE.AND P0, PT, R4, RZ, PT ;  /* 0x000000ff0400720c */ /* 0x000fe20003f05270 */
[----:B0-----:R-:W-:-:S05]  /*0aa0*/  FADD R15, R14, R15 ;  /* 0x0000000f0e0f7221 */ /* 0x001fca0000000000 */
[----:B------:R-:W0:Y:S02]  /*0ab0*/  SHFL.DOWN PT, R8, R15, 0x1, 0x1f ;  /* 0x08201f000f087f89 */ /* 0x000e2400000e0000 */
[----:B0-----:R-:W-:-:S05]  /*0ac0*/  FADD R19, R15, R8 ;  /* 0x000000080f137221 */ /* 0x001fca0000000000 */
[----:B------:R-:W-:Y:S05]  /*0ad0*/  @P0 BRA `(.L_x_52) ;  /* 0x0000000000140947 */ /* 0x000fea0003800000 */
[----:B------:R-:W0:Y:S01]  /*0ae0*/  LDS R16, [R16] ;  /* 0x0000000010107984 */ /* 0x000e220000000800 */
[----:B------:R-:W1:Y:S01]  /*0af0*/  LDC.64 R8, c[0x0][0x3b0] ;  /* 0x0000ec00ff087b82 */ /* 0x000e620000000a00 */
[----:B0-----:R-:W-:-:S05]  /*0b00*/  IADD3 R15, PT, PT, R5, R16, RZ ;  /* 0x00000010050f7210 */ /* 0x001fca0007ffe0ff */
[----:B-1----:R-:W-:-:S05]  /*0b10*/  IMAD.WIDE.U32 R8, R15, 0x4, R8 ;  /* 0x000000040f087825 */ /* 0x002fca00078e0008 */
[----:B------:R0:W-:Y:S02]  /*0b20*/  REDG.E.ADD.F32.FTZ.RN.STRONG.GPU desc[UR6][R8.64], R19 ;  /* 0x00000013080079a6 */ /* 0x0001e4000c12f306 */
.L_x_52:
[----:B------:R-:W-:Y:S05]  /*0b30*/  BSYNC.RECONVERGENT B0 ;  /* 0x0000000000007941 */ /* 0x000fea0003800200 */
.L_x_51:
[----:B------:R-:W-:-:S04]  /*0b40*/  IADD3 R6, PT, PT, R6, 0x1, RZ ;  /* 0x0000000106067810 */ /* 0x000fc80007ffe0ff */
[----:B------:R-:W-:-:S13]  /*0b50*/  ISETP.NE.AND P0, PT, R6, R3, PT ;  /* 0x000000030600720c */ /* 0x000fda0003f05270 */
[----:B------:R-:W-:Y:S05]  /*0b60*/  @P0 BRA `(.L_x_53) ;  /* 0xfffffff400880947 */ /* 0x000fea000383ffff */
[----:B------:R-:W-:Y:S05]  /*0b70*/  EXIT ;  /* 0x000000000000794d */ /* 0x000fea0003800000 */
.L_x_54:
        /* <DEDUP_REMOVED lines=16> */
.L_x_115:


//--------------------- .text._Z12sharedAtomicjjPKjS0_PKfS2_S2_PfS3_ --------------------------
	.section	.text._Z12sharedAtomicjjPKjS0_PKfS2_S2_PfS3_,"ax",@progbits
	.align	128
        .global         _Z12sharedAtomicjjPKjS0_PKfS2_S2_PfS3_
        .type           _Z12sharedAtomicjjPKjS0_PKfS2_S2_PfS3_,@function
        .size           _Z12sharedAtomicjjPKjS0_PKfS2_S2_PfS3_,(.L_x_116 - _Z12sharedAtomicjjPKjS0_PKfS2_S2_PfS3_)
        .other          _Z12sharedAtomicjjPKjS0_PKfS2_S2_PfS3_,@"STO_CUDA_ENTRY STV_DEFAULT"
_Z12sharedAtomicjjPKjS0_PKfS2_S2_PfS3_:
.text._Z12sharedAtomicjjPKjS0_PKfS2_S2_PfS3_:
        /* <DEDUP_REMOVED lines=13> */
[----:B------:R-:W-:Y:S02]  /*00d0*/  LEA R2, R7, R0, 0x5 ;  /* 0x0000000007027211 */ /* 0x000fe400078e28ff */
        /* <DEDUP_REMOVED lines=8> */
[----:B------:R-:W-:-:S03]  /*0160*/  SHF.R.U32.HI R3, RZ, 0x5, R4 ;  /* 0x00000005ff037819 */ /* 0x000fc60000011604 */
[----:B------:R-:W-:-:S07]  /*0170*/  HFMA2 R4, -RZ, RZ, 0, 0 ;  /* 0x00000000ff047431 */ /* 0x000fce00000001ff */
.L_x_76:
[----:B------:R-:W-:Y:S01]  /*0180*/  IADD3 R7, PT, PT, R3, -0x1, RZ ;  /* 0xffffffff03077810 */ /* 0x000fe20007ffe0ff */
[----:B------:R-:W-:Y:S03]  /*0190*/  BAR.SYNC.DEFER_BLOCKING 0x0 ;  /* 0x0000000000007b1d */ /* 0x000fe60000010000 */
[----:B------:R-:W-:-:S03]  /*01a0*/  ISETP.NE.AND P0, PT, R4, R7, PT ;  /* 0x000000070400720c */ /* 0x000fc60003f05270 */
[----:B------:R-:W-:Y:S01]  /*01b0*/  BSSY.RECONVERGENT B0, `(.L_x_55) ;  /* 0x0000012000007945 */ /* 0x000fe20003800200 */
[----:B------:R-:W-:-:S04]  /*01c0*/  SEL R7, R6, 0x20, !P0 ;  /* 0x0000002006077807 */ /* 0x000fc80004000000 */
[----:B------:R-:W-:-:S13]  /*01d0*/  ISETP.GE.U32.AND P0, PT, R0, R7, PT ;  /* 0x000000070000720c */ /* 0x000fda0003f06070 */
[----:B01----:R-:W-:Y:S05]  /*01e0*/  @P0 BRA `(.L_x_56) ;  /* 0x0000000000380947 */ /* 0x003fea0003800000 */
[----:B------:R-:W0:Y:S01]  /*01f0*/  LDC.64 R8, c[0x0][0x390] ;  /* 0x0000e400ff087b82 */ /* 0x000e220000000a00 */
[----:B------:R-:W-:-:S04]  /*0200*/  IADD3 R15, PT, PT, R5, R0, RZ ;  /* 0x00000000050f7210 */ /* 0x000fc80007ffe0ff */
[----:B------:R-:W-:-:S05]  /*0210*/  LEA R15, R4, R15, 0x5 ;  /* 0x0000000f040f7211 */ /* 0x000fca00078e28ff */
[----:B0-----:R-:W-:-:S06]  /*0220*/  IMAD.WIDE.U32 R8, R15, 0x4, R8 ;  /* 0x000000040f087825 */ /* 0x001fcc00078e0008 */
[----:B------:R-:W2:Y:S01]  /*0230*/  LDG.E R8, desc[UR8][R8.64] ;  /* 0x0000000808087981 */ /* 0x000ea2000c1e1900 */
[----:B------:R-:W0:Y:S01]  /*0240*/  S2UR UR6, SR_CgaCtaId ;  /* 0x00000000000679c3 */ /* 0x000e220000008800 */
[----:B------:R-:W-:Y:S02]  /*0250*/  UMOV UR4, 0x400 ;  /* 0x0000040000047882 */ /* 0x000fe40000000000 */
[----:B------:R-:W-:Y:S02]  /*0260*/  UIADD3 UR5, UPT, UPT, UR4, 0x80, URZ ;  /* 0x0000008004057890 */ /* 0x000fe4000fffe0ff */
[----:B0-----:R-:W-:Y:S02]  /*0270*/  ULEA UR4, UR6, UR4, 0x18 ;  /* 0x0000000406047291 */ /* 0x001fe4000f8ec0ff */
[----:B------:R-:W-:-:S04]  /*0280*/  ULEA UR5, UR6, UR5, 0x18 ;  /* 0x0000000506057291 */ /* 0x000fc8000f8ec0ff */
[C---:B------:R-:W-:Y:S02]  /*0290*/  LEA R15, R0.reuse, UR4, 0x2 ;  /* 0x00000004000f7c11 */ /* 0x040fe4000f8e10ff */
[----:B------:R-:W-:-:S03]  /*02a0*/  LEA R14, R0, UR5, 0x2 ;  /* 0x00000005000e7c11 */ /* 0x000fc6000f8e10ff */
[----:B--2---:R0:W-:Y:S04]  /*02b0*/  STS [R15], R8 ;  /* 0x000000080f007388 */ /* 0x0041e80000000800 */
[----:B------:R0:W-:Y:S02]  /*02c0*/  STS [R14], RZ ;  /* 0x000000ff0e007388 */ /* 0x0001e40000000800 */
.L_x_56:
[----:B------:R-:W-:Y:S05]  /*02d0*/  BSYNC.RECONVERGENT B0 ;  /* 0x0000000000007941 */ /* 0x000fea0003800200 */
.L_x_55:
[----:B------:R-:W1:Y:S01]  /*02e0*/  LDCU UR4, c[0x0][0x384] ;  /* 0x00007080ff0477ac */ /* 0x000e620008000800 */
[----:B------:R-:W-:Y:S01]  /*02f0*/  BSSY.RECONVERGENT B0, `(.L_x_57) ;  /* 0x00000b7000007945 */ /* 0x000fe20003800200 */
[----:B-1----:R-:W-:Y:S01]  /*0300*/  MOV R9, UR4 ;  /* 0x0000000400097c02 */ /* 0x002fe20008000f00 */
[----:B------:R-:W-:Y:S03]  /*0310*/  BAR.SYNC.DEFER_BLOCKING 0x0 ;  /* 0x0000000000007b1d */ /* 0x000fe60000010000 */
[----:B------:R-:W-:-:S13]  /*0320*/  ISETP.GE.U32.AND P0, PT, R2, R9, PT ;  /* 0x000000090200720c */ /* 0x000fda0003f06070 */
[----:B------:R-:W-:Y:S05]  /*0330*/  @P0 BRA `(.L_x_58) ;  /* 0x0000000800c80947 */ /* 0x000fea0003800000 */
[C---:B------:R-:W-:Y:S02]  /*0340*/  ISETP.GE.U32.AND P0, PT, R7.reuse, 0x4, PT ;  /* 0x000000040700780c */ /* 0x040fe40003f06070 */
[----:B0-----:R-:W-:Y:S02]  /*0350*/  LOP3.LUT R8, R7, 0x3, RZ, 0xc0, !PT ;  /* 0x0000000307087812 */ /* 0x001fe400078ec0ff */
[----:B------:R-:W-:-:S09]  /*0360*/  MOV R23, RZ ;  /* 0x000000ff00177202 */ /* 0x000fd20000000f00 */
[----:B------:R-:W-:Y:S05]  /*0370*/  @!P0 BRA `(.L_x_59) ;  /* 0x0000000400948947 */ /* 0x000fea0003800000 */
[----:B------:R-:W0:Y:S01]  /*0380*/  S2UR UR5, SR_CgaCtaId ;  /* 0x00000000000579c3 */ /* 0x000e220000008800 */
[----:B------:R-:W-:Y:S01]  /*0390*/  UMOV UR4, 0x400 ;  /* 0x0000040000047882 */ /* 0x000fe20000000000 */
[----:B------:R-:W-:Y:S01]  /*03a0*/  LOP3.LUT R20, R7, 0x3c, RZ, 0xc0, !PT ;  /* 0x0000003c07147812 */ /* 0x000fe200078ec0ff */
[----:B------:R-:W-:-:S03]  /*03b0*/  UIADD3 UR6, UPT, UPT, UR4, 0x80, URZ ;  /* 0x0000008004067890 */ /* 0x000fc6000fffe0ff */
[----:B------:R-:W-:Y:S01]  /*03c0*/  IADD3 R21, PT, PT, -R20, RZ, RZ ;  /* 0x000000ff14157210 */ /* 0x000fe20007ffe1ff */
[----:B0-----:R-:W-:Y:S02]  /*03d0*/  ULEA UR4, UR5, UR4, 0x18 ;  /* 0x0000000405047291 */ /* 0x001fe4000f8ec0ff */
[----:B------:R-:W-:Y:S02]  /*03e0*/  ULEA UR5, UR5, UR6, 0x18 ;  /* 0x0000000605057291 */ /* 0x000fe4000f8ec0ff */
[----:B------:R-:W-:Y:S02]  /*03f0*/  UIADD3 UR4, UPT, UPT, UR4, 0x8, URZ ;  /* 0x0000000804047890 */ /* 0x000fe4000fffe0ff */
[----:B------:R-:W-:-:S04]  /*0400*/  UIADD3 UR5, UPT, UPT, UR5, 0x8, URZ ;  /* 0x0000000805057890 */ /* 0x000fc8000fffe0ff */
[----:B------:R-:W-:Y:S02]  /*0410*/  MOV R22, UR4 ;  /* 0x0000000400167c02 */ /* 0x000fe40008000f00 */
[----:B------:R-:W-:-:S07]  /*0420*/  MOV R23, UR5 ;  /* 0x0000000500177c02 */ /* 0x000fce0008000f00 */
.L_x_68:
[----:B------:R-:W0:Y:S01]  /*0430*/  LDS R16, [R22+-0x8] ;  /* 0xfffff80016107984 */ /* 0x000e220000000800 */
[----:B------:R-:W1:Y:S01]  /*0440*/  LDCU UR4, c[0x0][0x384] ;  /* 0x00007080ff0477ac */ /* 0x000e620008000800 */
[----:B------:R-:W2:Y:S02]  /*0450*/  LDC.64 R14, c[0x0][0x3b8] ;  /* 0x0000ee00ff0e7b82 */ /* 0x000ea40000000a00 */
[----:B------:R-:W3:Y:S01]  /*0460*/  LDG.E R19, desc[UR8][R10.64] ;  /* 0x000000080a137981 */ /* 0x000ee2000c1e1900 */
[----:B-1----:R-:W-:-:S05]  /*0470*/  MOV R9, UR4 ;  /* 0x0000000400097c02 */ /* 0x002fca0008000f00 */
[-C--:B0-----:R-:W-:Y:S02]  /*0480*/  IMAD R18, R16, R9.reuse, R2 ;  /* 0x0000000910127224 */ /* 0x081fe400078e0202 */
[----:B------:R-:W0:Y:S02]  /*0490*/  LDC.64 R16, c[0x0][0x398] ;  /* 0x0000e600ff107b82 */ /* 0x000e240000000a00 */
[----:B------:R-:W-:-:S04]  /*04a0*/  IMAD R25, R5, R9, R18 ;  /* 0x0000000905197224 */ /* 0x000fc800078e0212 */
[----:B--2---:R-:W-:-:S05]  /*04b0*/  IMAD.WIDE.U32 R24, R25, 0x4, R14 ;  /* 0x0000000419187825 */ /* 0x004fca00078e000e */
[----:B------:R-:W3:Y:S02]  /*04c0*/  LDG.E R26, desc[UR8][R24.64] ;  /* 0x00000008181a7981 */ /* 0x000ee4000c1e1900 */
[----:B---3--:R-:W-:Y:S01]  /*04d0*/  FFMA R27, R19, -5, R26 ;  /* 0xc0a00000131b7823 */ /* 0x008fe2000000001a */
[----:B0-----:R-:W-:-:S04]  /*04e0*/  IMAD.WIDE.U32 R18, R18, 0x4, R16 ;  /* 0x0000000412127825 */ /* 0x001fc800078e0010 */
[----:B------:R0:W-:Y:S04]  /*04f0*/  STG.E desc[UR8][R24.64], R27 ;  /* 0x0000001b18007986 */ /* 0x0001e8000c101908 */
[----:B------:R-:W2:Y:S04]  /*0500*/  LDG.E R26, desc[UR8][R12.64] ;  /* 0x000000080c1a7981 */ /* 0x000ea8000c1e1900 */
[----:B------:R-:W2:Y:S04]  /*0510*/  LDG.E R29, desc[UR8][R10.64] ;  /* 0x000000080a1d7981 */ /* 0x000ea8000c1e1900 */
[----:B------:R-:W3:Y:S01]  /*0520*/  LDG.E R18, desc[UR8][R18.64] ;  /* 0x0000000812127981 */ /* 0x000ee2000c1e1900 */
[----:B------:R-:W-:Y:S01]  /*0530*/  BSSY.RECONVERGENT B1, `(.L_x_60) ;  /* 0x0000007000017945 */ /* 0x000fe20003800200 */
[----:B--2---:R-:W-:-:S04]  /*0540*/  FADD R29, R26, -R29 ;  /* 0x8000001d1a1d7221 */ /* 0x004fc80000000000 */
[----:B0--3--:R-:W-:-:S07]  /*0550*/  FMUL R29, R18, R29 ;  /* 0x0000001d121d7220 */ /* 0x009fce0000400000 */
.L_x_61:
[----:B------:R-:W0:Y:S02]  /*0560*/  LDS R18, [R23+-0x8] ;  /* 0xfffff80017127984 */ /* 0x000e240000000800 */
[----:B0-----:R-:W-:-:S05]  /*0570*/  FADD R19, R29, R18 ;  /* 0x000000121d137221 */ /* 0x001fca0000000000 */
[----:B------:R-:W0:Y:S02]  /*0580*/  ATOMS.CAST.SPIN P0, [R23+-0x8], R18, R19 ;  /* 0xfffff8121700758d */ /* 0x000e240001800013 */
[----:B0-----:R-:W-:Y:S05]  /*0590*/  @!P0 BRA `(.L_x_61) ;  /* 0xfffffffc00f08947 */ /* 0x001fea000383ffff */
[----:B------:R-:W-:Y:S05]  /*05a0*/  BSYNC.RECONVERGENT B1 ;  /* 0x0000000000017941 */ /* 0x000fea0003800200 */
.L_x_60:
[----:B------:R-:W0:Y:S04]  /*05b0*/  LDS R18, [R22+-0x4] ;  /* 0xfffffc0016127984 */ /* 0x000e280000000800 */
[----:B------:R-:W2:Y:S01]  /*05c0*/  LDG.E R19, desc[UR8][R10.64] ;  /* 0x000000080a137981 */ /* 0x000ea2000c1e1900 */
[----:B0-----:R-:W-:-:S04]  /*05d0*/  IMAD R18, R18, R9, R2 ;  /* 0x0000000912127224 */ /* 0x001fc800078e0202 */
[----:B------:R-:W-:-:S04]  /*05e0*/  IMAD R25, R5, R9, R18 ;  /* 0x0000000905197224 */ /* 0x000fc800078e0212 */
[----:B------:R-:W-:-:S05]  /*05f0*/  IMAD.WIDE.U32 R24, R25, 0x4, R14 ;  /* 0x0000000419187825 */ /* 0x000fca00078e000e */
[----:B------:R-:W2:Y:S02]  /*0600*/  LDG.E R26, desc[UR8][R24.64] ;  /* 0x00000008181a7981 */ /* 0x000ea4000c1e1900 */
[----:B--2---:R-:W-:Y:S01]  /*0610*/  FFMA R27, R19, -5, R26 ;  /* 0xc0a00000131b7823 */ /* 0x004fe2000000001a */
[----:B------:R-:W-:-:S04]  /*0620*/  IMAD.WIDE.U32 R18, R18, 0x4, R16 ;  /* 0x0000000412127825 */ /* 0x000fc800078e0010 */
[----:B------:R0:W-:Y:S04]  /*0630*/  STG.E desc[UR8][R24.64], R27 ;  /* 0x0000001b18007986 */ /* 0x0001e8000c101908 */
[----:B------:R-:W2:Y:S04]  /*0640*/  LDG.E R26, desc[UR8][R12.64] ;  /* 0x000000080c1a7981 */ /* 0x000ea8000c1e1900 */
[----:B------:R-:W2:Y:S04]  /*0650*/  LDG.E R29, desc[UR8][R10.64] ;  /* 0x000000080a1d7981 */ /* 0x000ea8000c1e1900 */
[----:B------:R-:W3:Y:S01]  /*0660*/  LDG.E R18, desc[UR8][R18.64] ;  /* 0x0000000812127981 */ /* 0x000ee2000c1e1900 */
[----:B------:R-:W-:Y:S01]  /*0670*/  BSSY.RECONVERGENT B1, `(.L_x_62) ;  /* 0x0000007000017945 */ /* 0x000fe20003800200 */
[----:B--2---:R-:W-:-:S04]  /*0680*/  FADD R29, R26, -R29 ;  /* 0x8000001d1a1d7221 */ /* 0x004fc80000000000 */
[----:B0--3--:R-:W-:-:S07]  /*0690*/  FMUL R29, R18, R29 ;  /* 0x0000001d121d7220 */ /* 0x009fce0000400000 */
.L_x_63:
[----:B------:R-:W0:Y:S02]  /*06a0*/  LDS R18, [R23+-0x4] ;  /* 0xfffffc0017127984 */ /* 0x000e240000000800 */
[----:B0-----:R-:W-:-:S05]  /*06b0*/  FADD R19, R29, R18 ;  /* 0x000000121d137221 */ /* 0x001fca0000000000 */
[----:B------:R-:W0:Y:S02]  /*06c0*/  ATOMS.CAST.SPIN P0, [R23+-0x4], R18, R19 ;  /* 0xfffffc121700758d */ /* 0x000e240001800013 */
[----:B0-----:R-:W-:Y:S05]  /*06d0*/  @!P0 BRA `(.L_x_63) ;  /* 0xfffffffc00f08947 */ /* 0x001fea000383ffff */
[----:B------:R-:W-:Y:S05]  /*06e0*/  BSYNC.RECONVERGENT B1 ;  /* 0x0000000000017941 */ /* 0x000fea0003800200 */
.L_x_62:
[----:B------:R-:W0:Y:S04]  /*06f0*/  LDS R18, [R22] ;  /* 0x0000000016127984 */ /* 0x000e280000000800 */
        /* <DEDUP_REMOVED lines=14> */
.L_x_65:
[----:B------:R-:W0:Y:S02]  /*07e0*/  LDS R18, [R23] ;  /* 0x0000000017127984 */ /* 0x000e240000000800 */
[----:B0-----:R-:W-:-:S05]  /*07f0*/  FADD R19, R29, R18 ;  /* 0x000000121d137221 */ /* 0x001fca0000000000 */
[----:B------:R-:W0:Y:S02]  /*0800*/  ATOMS.CAST.SPIN P0, [R23], R18, R19 ;  /* 0x000000121700758d */ /* 0x000e240001800013 */
[----:B0-----:R-:W-:Y:S05]  /*0810*/  @!P0 BRA `(.L_x_65) ;  /* 0xfffffffc00f08947 */ /* 0x001fea000383ffff */
[----:B------:R-:W-:Y:S05]  /*0820*/  BSYNC.RECONVERGENT B1 ;  /* 0x0000000000017941 */ /* 0x000fea0003800200 */
.L_x_64:
[----:B------:R-:W0:Y:S02]  /*0830*/  LDS R18, [R22+0x4] ;  /* 0x0000040016127984 */ /* 0x000e240000000800 */
[----:B0-----:R-:W-:-:S04]  /*0840*/  IMAD R18, R18, R9, R2 ;  /* 0x0000000912127224 */ /* 0x001fc800078e0202 */
[----:B------:R-:W-:-:S04]  /*0850*/  IMAD R19, R5, R9, R18 ;  /* 0x0000000905137224 */ /* 0x000fc800078e0212 */
[----:B------:R-:W-:Y:S02]  /*0860*/  IMAD.WIDE.U32 R14, R19, 0x4, R14 ;  /* 0x00000004130e7825 */ /* 0x000fe400078e000e */
[----:B------:R-:W2:Y:S04]  /*0870*/  LDG.E R19, desc[UR8][R10.64] ;  /* 0x000000080a137981 */ /* 0x000ea8000c1e1900 */
[----:B------:R-:W2:Y:S01]  /*0880*/  LDG.E R24, desc[UR8][R14.64] ;  /* 0x000000080e187981 */ /* 0x000ea2000c1e1900 */
[----:B------:R-:W-:-:S04]  /*0890*/  IMAD.WIDE.U32 R16, R18, 0x4, R16 ;  /* 0x0000000412107825 */ /* 0x000fc800078e0010 */
[----:B--2---:R-:W-:-:S05]  /*08a0*/  FFMA R19, R19, -5, R24 ;  /* 0xc0a0000013137823 */ /* 0x004fca0000000018 */
[----:B------:R0:W-:Y:S04]  /*08b0*/  STG.E desc[UR8][R14.64], R19 ;  /* 0x000000130e007986 */ /* 0x0001e8000c101908 */
[----:B------:R-:W2:Y:S04]  /*08c0*/  LDG.E R18, desc[UR8][R12.64] ;  /* 0x000000080c127981 */ /* 0x000ea8000c1e1900 */
[----:B------:R-:W2:Y:S04]  /*08d0*/  LDG.E R25, desc[UR8][R10.64] ;  /* 0x000000080a197981 */ /* 0x000ea8000c1e1900 */
[----:B------:R-:W3:Y:S01]  /*08e0*/  LDG.E R16, desc[UR8][R16.64] ;  /* 0x0000000810107981 */ /* 0x000ee2000c1e1900 */
[----:B------:R-:W-:Y:S01]  /*08f0*/  BSSY.RECONVERGENT B1, `(.L_x_66) ;  /* 0x0000007000017945 */ /* 0x000fe20003800200 */
[----:B--2---:R-:W-:-:S04]  /*0900*/  FADD R25, R18, -R25 ;  /* 0x8000001912197221 */ /* 0x004fc80000000000 */
[----:B0--3--:R-:W-:-:S07]  /*0910*/  FMUL R25, R16, R25 ;  /* 0x0000001910197220 */ /* 0x009fce0000400000 */
.L_x_67:
[----:B------:R-:W0:Y:S02]  /*0920*/  LDS R14, [R23+0x4] ;  /* 0x00000400170e7984 */ /* 0x000e240000000800 */
[----:B0-----:R-:W-:-:S05]  /*0930*/  FADD R15, R25, R14 ;  /* 0x0000000e190f7221 */ /* 0x001fca0000000000 */
[----:B------:R-:W0:Y:S02]  /*0940*/  ATOMS.CAST.SPIN P0, [R23+0x4], R14, R15 ;  /* 0x0000040e1700758d */ /* 0x000e24000180000f */
[----:B0-----:R-:W-:Y:S05]  /*0950*/  @!P0 BRA `(.L_x_67) ;  /* 0xfffffffc00f08947 */ /* 0x001fea000383ffff */
[----:B------:R-:W-:Y:S05]  /*0960*/  BSYNC.RECONVERGENT B1 ;  /* 0x0000000000017941 */ /* 0x000fea0003800200 */
.L_x_66:
[----:B------:R-:W-:Y:S02]  /*0970*/  IADD3 R21, PT, PT, R21, 0x4, RZ ;  /* 0x0000000415157810 */ /* 0x000fe40007ffe0ff */
[----:B------:R-:W-:Y:S02]  /*0980*/  IADD3 R22, PT, PT, R22, 0x10, RZ ;  /* 0x0000001016167810 */ /* 0x000fe40007ffe0ff */
[----:B------:R-:W-:Y:S02]  /*0990*/  ISETP.NE.AND P0, PT, R21, RZ, PT ;  /* 0x000000ff1500720c */ /* 0x000fe40003f05270 */
[----:B------:R-:W-:-:S11]  /*09a0*/  IADD3 R23, PT, PT, R23, 0x10, RZ ;  /* 0x0000001017177810 */ /* 0x000fd60007ffe0ff */
[----:B------:R-:W-:Y:S05]  /*09b0*/  @P0 BRA `(.L_x_68) ;  /* 0xfffffff8009c0947 */ /* 0x000fea000383ffff */
[----:B------:R-:W-:-:S07]  /*09c0*/  MOV R23, R20 ;  /* 0x0000001400177202 */ /* 0x000fce0000000f00 */
.L_x_59:
[----:B------:R-:W-:-:S13]  /*09d0*/  ISETP.NE.AND P0, PT, R8, RZ, PT ;  /* 0x000000ff0800720c */ /* 0x000fda0003f05270 */
[----:B------:R-:W-:Y:S05]  /*09e0*/  @!P0 BRA `(.L_x_58) ;  /* 0x00000004001c8947 */ /* 0x000fea0003800000 */
[----:B------:R-:W0:Y:S01]  /*09f0*/  S2UR UR5, SR_CgaCtaId ;  /* 0x00000000000579c3 */ /* 0x000e220000008800 */
[----:B------:R-:W-:Y:S01]  /*0a00*/  UMOV UR4, 0x400 ;  /* 0x0000040000047882 */ /* 0x000fe20000000000 */
[----:B------:R-:W2:Y:S06]  /*0a10*/  LDG.E R19, desc[UR8][R10.64] ;  /* 0x000000080a137981 */ /* 0x000eac000c1e1900 */
[----:B------:R-:W1:Y:S01]  /*0a20*/  LDC.64 R14, c[0x0][0x3b8] ;  /* 0x0000ee00ff0e7b82 */ /* 0x000e620000000a00 */
[----:B0-----:R-:W-:-:S06]  /*0a30*/  ULEA UR6, UR5, UR4, 0x18 ;  /* 0x0000000405067291 */ /* 0x001fcc000f8ec0ff */
[----:B------:R-:W-:-:S05]  /*0a40*/  LEA R22, R23, UR6, 0x2 ;  /* 0x0000000617167c11 */ /* 0x000fca000f8e10ff */
[----:B------:R-:W0:Y:S02]  /*0a50*/  LDS R16, [R22] ;  /* 0x0000000016107984 */ /* 0x000e240000000800 */
[-C--:B0-----:R-:W-:Y:S02]  /*0a60*/  IMAD R18, R16, R9.reuse, R2 ;  /* 0x0000000910127224 */ /* 0x081fe400078e0202 */
[----:B------:R-:W0:Y:S02]  /*0a70*/  LDC.64 R16, c[0x0][0x398] ;  /* 0x0000e600ff107b82 */ /* 0x000e240000000a00 */
[----:B------:R-:W-:-:S04]  /*0a80*/  IMAD R21, R5, R9, R18 ;  /* 0x0000000905157224 */ /* 0x000fc800078e0212 */
[----:B-1----:R-:W-:-:S05]  /*0a90*/  IMAD.WIDE.U32 R20, R21, 0x4, R14 ;  /* 0x0000000415147825 */ /* 0x002fca00078e000e */
[----:B------:R-:W2:Y:S02]  /*0aa0*/  LDG.E R24, desc[UR8][R20.64] ;  /* 0x0000000814187981 */ /* 0x000ea4000c1e1900 */
[----:B--2---:R-:W-:Y:S01]  /*0ab0*/  FFMA R25, R19, -5, R24 ;  /* 0xc0a0000013197823 */ /* 0x004fe20000000018 */
[----:B0-----:R-:W-:-:S04]  /*0ac0*/  IMAD.WIDE.U32 R18, R18, 0x4, R16 ;  /* 0x0000000412127825 */ /* 0x001fc800078e0010 */
[----:B------:R0:W-:Y:S04]  /*0ad0*/  STG.E desc[UR8][R20.64], R25 ;  /* 0x0000001914007986 */ /* 0x0001e8000c101908 */
[----:B------:R-:W2:Y:S04]  /*0ae0*/  LDG.E R24, desc[UR8][R12.64] ;  /* 0x000000080c187981 */ /* 0x000ea8000c1e1900 */
[----:B------:R-:W2:Y:S04]  /*0af0*/  LDG.E R27, desc[UR8][R10.64] ;  /* 0x000000080a1b7981 */ /* 0x000ea8000c1e1900 */
[----:B------:R-:W3:Y:S01]  /*0b00*/  LDG.E R18, desc[UR8][R18.64] ;  /* 0x0000000812127981 */ /* 0x000ee2000c1e1900 */
[----:B------:R-:W-:-:S04]  /*0b10*/  UIADD3 UR4, UPT, UPT, UR4, 0x80, URZ ;  /* 0x0000008004047890 */ /* 0x000fc8000fffe0ff */
[----:B------:R-:W-:Y:S01]  /*0b20*/  ULEA UR4, UR5, UR4, 0x18 ;  /* 0x0000000405047291 */ /* 0x000fe2000f8ec0ff */
[----:B------:R-:W-:Y:S05]  /*0b30*/  BSSY.RECONVERGENT B1, `(.L_x_69) ;  /* 0x0000008000017945 */ /* 0x000fea0003800200 */
[----:B------:R-:W-:Y:S01]  /*0b40*/  LEA R23, R23, UR4, 0x2 ;  /* 0x0000000417177c11 */ /* 0x000fe2000f8e10ff */
[----:B--2---:R-:W-:-:S04]  /*0b50*/  FADD R27, R24, -R27 ;  /* 0x8000001b181b7221 */ /* 0x004fc80000000000 */
[----:B0--3--:R-:W-:-:S07]  /*0b60*/  FMUL R27, R18, R27 ;  /* 0x0000001b121b7220 */ /* 0x009fce0000400000 */
.L_x_70:
[----:B------:R-:W0:Y:S02]  /*0b70*/  LDS R18, [R23] ;  /* 0x0000000017127984 */ /* 0x000e240000000800 */
[----:B0-----:R-:W-:-:S05]  /*0b80*/  FADD R19, R27, R18 ;  /* 0x000000121b137221 */ /* 0x001fca0000000000 */
[----:B------:R-:W0:Y:S02]  /*0b90*/  ATOMS.CAST.SPIN P0, [R23], R18, R19 ;  /* 0x000000121700758d */ /* 0x000e240001800013 */
[----:B0-----:R-:W-:Y:S05]  /*0ba0*/  @!P0 BRA `(.L_x_70) ;  /* 0xfffffffc00f08947 */ /* 0x001fea000383ffff */
[----:B------:R-:W-:Y:S05]  /*0bb0*/  BSYNC.RECONVERGENT B1 ;  /* 0x0000000000017941 */ /* 0x000fea0003800200 */
.L_x_69:
[----:B------:R-:W-:-:S13]  /*0bc0*/  ISETP.NE.AND P0, PT, R8, 0x1, PT ;  /* 0x000000010800780c */ /* 0x000fda0003f05270 */
[----:B------:R-:W-:Y:S05]  /*0bd0*/  @!P0 BRA `(.L_x_58) ;  /* 0x0000000000a08947 */ /* 0x000fea0003800000 */
[----:B------:R-:W0:Y:S04]  /*0be0*/  LDS R18, [R22+0x4] ;  /* 0x0000040016127984 */ /* 0x000e280000000800 */
        /* <DEDUP_REMOVED lines=14> */
.L_x_72:
[----:B------:R-:W0:Y:S02]  /*0cd0*/  LDS R18, [R23+0x4] ;  /* 0x0000040017127984 */ /* 0x000e240000000800 */
[----:B0-----:R-:W-:-:S05]  /*0ce0*/  FADD R19, R27, R18 ;  /* 0x000000121b137221 */ /* 0x001fca0000000000 */
[----:B------:R-:W0:Y:S02]  /*0cf0*/  ATOMS.CAST.SPIN P0, [R23+0x4], R18, R19 ;  /* 0x000004121700758d */ /* 0x000e240001800013 */
[----:B0-----:R-:W-:Y:S05]  /*0d00*/  @!P0 BRA `(.L_x_72) ;  /* 0xfffffffc00f08947 */ /* 0x001fea000383ffff */
[----:B------:R-:W-:Y:S05]  /*0d10*/  BSYNC.RECONVERGENT B1 ;  /* 0x0000000000017941 */ /* 0x000fea0003800200 */
.L_x_71:
[----:B------:R-:W-:-:S13]  /*0d20*/  ISETP.NE.AND P0, PT, R8, 0x2, PT ;  /* 0x000000020800780c */ /* 0x000fda0003f05270 */
[----:B------:R-:W-:Y:S05]  /*0d30*/  @!P0 BRA `(.L_x_58) ;  /* 0x0000000000488947 */ /* 0x000fea0003800000 */
        /* <DEDUP_REMOVED lines=12> */
[----:B--2---:R-:W-:-:S04]  /*0e00*/  FADD R19, R8, -R19 ;  /* 0x8000001308137221 */ /* 0x004fc80000000000 */
[----:B0--3--:R-:W-:-:S07]  /*0e10*/  FMUL R19, R16, R19 ;  /* 0x0000001310137220 */ /* 0x009fce0000400000 */
.L_x_73:
[----:B------:R-:W0:Y:S02]  /*0e20*/  LDS R8, [R23+0x8] ;  /* 0x0000080017087984 */ /* 0x000e240000000800 */
[----:B0-----:R-:W-:-:S05]  /*0e30*/  FADD R9, R19, R8 ;  /* 0x0000000813097221 */ /* 0x001fca0000000000 */
[----:B------:R-:W0:Y:S02]  /*0e40*/  ATOMS.CAST.SPIN P0, [R23+0x8], R8, R9 ;  /* 0x000008081700758d */ /* 0x000e240001800009 */
[----:B0-----:R-:W-:Y:S05]  /*0e50*/  @!P0 BRA `(.L_x_73) ;  /* 0xfffffffc00f08947 */ /* 0x001fea000383ffff */
.L_x_58:
[----:B------:R-:W-:Y:S05]  /*0e60*/  BSYNC.RECONVERGENT B0 ;  /* 0x0000000000007941 */ /* 0x000fea0003800200 */
.L_x_57:
[----:B------:R-:W-:Y:S01]  /*0e70*/  BAR.SYNC.DEFER_BLOCKING 0x0 ;  /* 0x0000000000007b1d */ /* 0x000fe20000010000 */
[----:B------:R-:W-:-:S05]  /*0e80*/  ISETP.GE.U32.AND P0, PT, R0, R7, PT ;  /* 0x000000070000720c */ /* 0x000fca0003f06070 */
[----:B------:R-:W-:Y:S08]  /*0e90*/  BSSY.RECONVERGENT B0, `(.L_x_74) ;  /* 0x000000f000007945 */ /* 0x000ff00003800200 */
[----:B------:R-:W-:Y:S05]  /*0ea0*/  @P0 BRA `(.L_x_75) ;  /* 0x0000000000340947 */ /* 0x000fea0003800000 */
[----:B------:R-:W1:Y:S01]  /*0eb0*/  S2UR UR5, SR_CgaCtaId ;  /* 0x00000000000579c3 */ /* 0x000e620000008800 */
[----:B------:R-:W-:-:S07]  /*0ec0*/  UMOV UR4, 0x400 ;  /* 0x0000040000047882 */ /* 0x000fce0000000000 */
[----:B0-----:R-:W0:Y:S01]  /*0ed0*/  LDC.64 R8, c[0x0][0x3b0] ;  /* 0x0000ec00ff087b82 */ /* 0x001e220000000a00 */
[----:B-1----:R-:W-:Y:S02]  /*0ee0*/  ULEA UR6, UR5, UR4, 0x18 ;  /* 0x0000000405067291 */ /* 0x002fe4000f8ec0ff */
[----:B------:R-:W-:-:S04]  /*0ef0*/  UIADD3 UR4, UPT, UPT, UR4, 0x80, URZ ;  /* 0x0000008004047890 */ /* 0x000fc8000fffe0ff */
[----:B------:R-:W-:Y:S01]  /*0f00*/  LEA R14, R0, UR6, 0x2 ;  /* 0x00000006000e7c11 */ /* 0x000fe2000f8e10ff */
[----:B------:R-:W-:-:S05]  /*0f10*/  ULEA UR4, UR5, UR4, 0x18 ;  /* 0x0000000405047291 */ /* 0x000fca000f8ec0ff */
[----:B------:R-:W1:Y:S01]  /*0f20*/  LDS R14, [R14] ;  /* 0x000000000e0e7984 */ /* 0x000e620000000800 */
[----:B------:R-:W-:-:S06]  /*0f30*/  LEA R15, R0, UR4, 0x2 ;  /* 0x00000004000f7c11 */ /* 0x000fcc000f8e10ff */
[----:B------:R-:W2:Y:S01]  /*0f40*/  LDS R15, [R15] ;  /* 0x000000000f0f7984 */ /* 0x000ea20000000800 */
[----:B-1----:R-:W-:-:S05]  /*0f50*/  IADD3 R7, PT, PT, R5, R14, RZ ;  /* 0x0000000e05077210 */ /* 0x002fca0007ffe0ff */
[----:B0-----:R-:W-:-:S05]  /*0f60*/  IMAD.WIDE.U32 R8, R7, 0x4, R8 ;  /* 0x0000000407087825 */ /* 0x001fca00078e0008 */
[----:B--2---:R1:W-:Y:S02]  /*0f70*/  REDG.E.ADD.F32.FTZ.RN.STRONG.GPU desc[UR8][R8.64], R15 ;  /* 0x0000000f080079a6 */ /* 0x0043e4000c12f308 */
.L_x_75:
[----:B------:R-:W-:Y:S05]  /*0f80*/  BSYNC.RECONVERGENT B0 ;  /* 0x0000000000007941 */ /* 0x000fea0003800200 */
.L_x_74:
[----:B------:R-:W-:Y:S01]  /*0f90*/  IADD3 R4, PT, PT, R4, 0x1, RZ ;  /* 0x0000000104047810 */ /* 0x000fe20007ffe0ff */
[----:B------:R-:W-:Y:S03]  /*0fa0*/  BAR.SYNC.DEFER_BLOCKING 0x0 ;  /* 0x0000000000007b1d */ /* 0x000fe60000010000 */
[----:B------:R-:W-:-:S13]  /*0fb0*/  ISETP.NE.AND P0, PT, R4, R3, PT ;  /* 0x000000030400720c */ /* 0x000fda0003f05270 */
[----:B------:R-:W-:Y:S05]  /*0fc0*/  @P0 BRA `(.L_x_76) ;  /* 0xfffffff0006c0947 */ /* 0x000fea000383ffff */
[----:B------:R-:W-:Y:S05]  /*0fd0*/  EXIT ;  /* 0x000000000000794d */ /* 0x000fea0003800000 */
.L_x_77:
        /* <DEDUP_REMOVED lines=10> */
.L_x_116:


//--------------------- .text._Z18globalAtomicLiftedjjPKjS0_PKfS2_S2_PfS3_ --------------------------
	.section	.text._Z18globalAtomicLiftedjjPKjS0_PKfS2_S2_PfS3_,"ax",@progbits
	.align	128
        .global         _Z18globalAtomicLiftedjjPKjS0_PKfS2_S2_PfS3_
        .type           _Z18globalAtomicLiftedjjPKjS0_PKfS2_S2_PfS3_,@function
        .size           _Z18globalAtomicLiftedjjPKjS0_PKfS2_S2_PfS3_,(.L_x_117 - _Z18globalAtomicLiftedjjPKjS0_PKfS2_S2_PfS3_)
        .other          _Z18globalAtomicLiftedjjPKjS0_PKfS2_S2_PfS3_,@"STO_CUDA_ENTRY STV_DEFAULT"
_Z18globalAtomicLiftedjjPKjS0_PKfS2_S2_PfS3_:
.text._Z18globalAtomicLiftedjjPKjS0_PKfS2_S2_PfS3_:
        /* <DEDUP_REMOVED lines=11> */
[----:B--2---:R-:W-:-:S04]  /*00b0*/  LEA R25, R25, R24, 0x5 ;  /* 0x0000001819197211 */ /* 0x004fc800078e28ff */
[----:B---3--:R-:W-:Y:S01]  /*00c0*/  ISETP.GE.U32.AND P0, PT, R25, UR5, PT ;  /* 0x0000000519007c0c */ /* 0x008fe2000bf06070 */
[----:B------:R-:W-:Y:S01]  /*00d0*/  HFMA2 R10, -RZ, RZ, 0, 0 ;  /* 0x00000000ff0a7431 */ /* 0x000fe200000001ff */
[----:B------:R-:W-:-:S11]  /*00e0*/  MOV R13, RZ ;  /* 0x000000ff000d7202 */ /* 0x000fd60000000f00 */
[----:B------:R-:W-:-:S04]  /*00f0*/  @!P0 IMAD R7, R6, UR5, R25 ;  /* 0x0000000506078c24 */ /* 0x000fc8000f8e0219 */
[----:B----4-:R-:W-:-:S04]  /*0100*/  @!P0 IMAD.WIDE.U32 R4, R7, 0x4, R4 ;  /* 0x0000000407048825 */ /* 0x010fc800078e0004 */
[----:B------:R-:W-:Y:S01]  /*0110*/  @!P0 IMAD.WIDE.U32 R8, R7, 0x4, R8 ;  /* 0x0000000407088825 */ /* 0x000fe200078e0008 */
[----:B------:R0:W5:Y:S04]  /*0120*/  @!P0 LDG.E R10, desc[UR6][R4.64] ;  /* 0x00000006040a8981 */ /* 0x000168000c1e1900 */
[----:B------:R0:W5:Y:S01]  /*0130*/  @!P0 LDG.E R13, desc[UR6][R8.64] ;  /* 0x00000006080d8981 */ /* 0x000162000c1e1900 */
[----:B------:R-:W-:Y:S01]  /*0140*/  IMAD R7, R6, UR4, RZ ;  /* 0x0000000406077c24 */ /* 0x000fe2000f8e02ff */
[----:B------:R-:W-:-:S04]  /*0150*/  IADD3 R0, PT, PT, R2, 0x1f, RZ ;  /* 0x0000001f02007810 */ /* 0x000fc80007ffe0ff */
[----:B------:R-:W-:-:S13]  /*0160*/  ISETP.GE.U32.AND P0, PT, R0, 0x20, PT ;  /* 0x000000200000780c */ /* 0x000fda0003f06070 */
[----:B0-----:R-:W-:Y:S05]  /*0170*/  @!P0 EXIT ;  /* 0x000000000000894d */ /* 0x001fea0003800000 */
[----:B------:R-:W-:Y:S01]  /*0180*/  SHF.R.U32.HI R12, RZ, 0x5, R0 ;  /* 0x00000005ff0c7819 */ /* 0x000fe20000011600 */
[----:B-----5:R-:W-:Y:S01]  /*0190*/  FADD R4, -R13, R10 ;  /* 0x0000000a0d047221 */ /* 0x020fe20000000100 */
[----:B------:R-:W-:Y:S02]  /*01a0*/  LOP3.LUT R3, R0, 0x1f, RZ, 0xc0, !PT ;  /* 0x0000001f00037812 */ /* 0x000fe400078ec0ff */
[----:B------:R-:W-:Y:S02]  /*01b0*/  IADD3 R6, PT, PT, R7, R24, RZ ;  /* 0x0000001807067210 */ /* 0x000fe40007ffe0ff */
[----:B------:R-:W-:Y:S02]  /*01c0*/  MOV R5, RZ ;  /* 0x000000ff00057202 */ /* 0x000fe40000000f00 */
[----:B------:R-:W-:Y:S02]  /*01d0*/  IADD3 R3, PT, PT, R3, 0x1, RZ ;  /* 0x0000000103037810 */ /* 0x000fe40007ffe0ff */
[----:B------:R-:W-:-:S07]  /*01e0*/  IADD3 R2, PT, PT, R12, -0x1, RZ ;  /* 0xffffffff0c027810 */ /* 0x000fce0007ffe0ff */
.L_x_85:
[----:B------:R-:W-:Y:S01]  /*01f0*/  BAR.SYNC.DEFER_BLOCKING 0x0 ;  /* 0x0000000000007b1d */ /* 0x000fe20000010000 */
[----:B------:R-:W-:-:S04]  /*0200*/  ISETP.NE.AND P0, PT, R5, R2, PT ;  /* 0x000000020500720c */ /* 0x000fc80003f05270 */
[----:B------:R-:W-:Y:S01]  /*0210*/  SEL R15, R3, 0x20, !P0 ;  /* 0x00000020030f7807 */ /* 0x000fe20004000000 */
[----:B0-----:R-:W0:Y:S01]  /*0220*/  LDCU UR8, c[0x0][0x384] ;  /* 0x00007080ff0877ac */ /* 0x001e220008000800 */
[----:B------:R-:W-:Y:S02]  /*0230*/  BSSY.RECONVERGENT B0, `(.L_x_78) ;  /* 0x000000c000007945 */ /* 0x000fe40003800200 */
[----:B------:R-:W-:-:S13]  /*0240*/  ISETP.GE.U32.AND P0, PT, R24, R15, PT ;  /* 0x0000000f1800720c */ /* 0x000fda0003f06070 */
[----:B-1234-:R-:W-:Y:S05]  /*0250*/  @P0 BRA `(.L_x_79) ;  /* 0x0000000000240947 */ /* 0x01efea0003800000 */
[----:B------:R-:W1:Y:S01]  /*0260*/  LDC.64 R8, c[0x0][0x390] ;  /* 0x0000e400ff087b82 */ /* 0x000e620000000a00 */
[----:B------:R-:W-:-:S05]  /*0270*/  LEA R11, R5, R6, 0x5 ;  /* 0x00000006050b7211 */ /* 0x000fca00078e28ff */
[----:B-1----:R-:W-:-:S06]  /*0280*/  IMAD.WIDE.U32 R8, R11, 0x4, R8 ;  /* 0x000000040b087825 */ /* 0x002fcc00078e0008 */
[----:B------:R-:W2:Y:S01]  /*0290*/  LDG.E R8, desc[UR6][R8.64] ;  /* 0x0000000608087981 */ /* 0x000ea2000c1e1900 */
[----:B------:R-:W1:Y:S01]  /*02a0*/  S2UR UR5, SR_CgaCtaId ;  /* 0x00000000000579c3 */ /* 0x000e620000008800 */
[----:B------:R-:W-:Y:S02]  /*02b0*/  UMOV UR4, 0x400 ;  /* 0x0000040000047882 */ /* 0x000fe40000000000 */
[----:B-1----:R-:W-:-:S06]  /*02c0*/  ULEA UR4, UR5, UR4, 0x18 ;  /* 0x0000000405047291 */ /* 0x002fcc000f8ec0ff */
[----:B------:R-:W-:-:S05]  /*02d0*/  LEA R11, R24, UR4, 0x2 ;  /* 0x00000004180b7c11 */ /* 0x000fca000f8e10ff */
[----:B--2---:R1:W-:Y:S02]  /*02e0*/  STS [R11], R8 ;  /* 0x000000080b007388 */ /* 0x0043e40000000800 */
.L_x_79:
[----:B0-----:R-:W-:Y:S05]  /*02f0*/  BSYNC.RECONVERGENT B0 ;  /* 0x0000000000007941 */ /* 0x001fea0003800200 */
.L_x_78:
[----:B------:R-:W-:Y:S01]  /*0300*/  BAR.SYNC.DEFER_BLOCKING 0x0 ;  /* 0x0000000000007b1d */ /* 0x000fe20000010000 */
[----:B------:R-:W-:-:S05]  /*0310*/  ISETP.GE.U32.AND P0, PT, R25, UR8, PT ;  /* 0x0000000819007c0c */ /* 0x000fca000bf06070 */
[----:B------:R-:W-:Y:S08]  /*0320*/  BSSY.RECONVERGENT B0, `(.L_x_80) ;  /* 0x000007e000007945 */ /* 0x000ff00003800200 */
[----:B------:R-:W-:Y:S05]  /*0330*/  @P0 BRA `(.L_x_81) ;  /* 0x0000000400f00947 */ /* 0x000fea0003800000 */
[C---:B------:R-:W-:Y:S01]  /*0340*/  ISETP.GE.U32.AND P0, PT, R15.reuse, 0x4, PT ;  /* 0x000000040f00780c */ /* 0x040fe20003f06070 */
[----:B------:R-:W-:Y:S01]  /*0350*/  BSSY.RECONVERGENT B1, `(.L_x_82) ;  /* 0x0000048000017945 */ /* 0x000fe20003800200 */
[----:B------:R-:W-:Y:S01]  /*0360*/  HFMA2 R26, -RZ, RZ, 0, 0 ;  /* 0x00000000ff1a7431 */ /* 0x000fe200000001ff */
[----:B------:R-:W-:-:S10]  /*0370*/  LOP3.LUT R0, R15, 0x3, RZ, 0xc0, !PT ;  /* 0x000000030f007812 */ /* 0x000fd400078ec0ff */
[----:B------:R-:W-:Y:S05]  /*0380*/  @!P0 BRA `(.L_x_83) ;  /* 0x0000000400108947 */ /* 0x000fea0003800000 */
[----:B------:R-:W0:Y:S01]  /*0390*/  S2UR UR5, SR_CgaCtaId ;  /* 0x00000000000579c3 */ /* 0x000e220000008800 */
[----:B------:R-:W-:Y:S01]  /*03a0*/  UMOV UR4, 0x400 ;  /* 0x0000040000047882 */ /* 0x000fe20000000000 */
[C---:B------:R-:W-:Y:S01]  /*03b0*/  LOP3.LUT R28, R15.reuse, 0x3c, RZ, 0xc0, !PT ;  /* 0x0000003c0f1c7812 */ /* 0x040fe200078ec0ff */
[----:B------:R-:W-:Y:S01]  /*03c0*/  BSSY.RECONVERGENT B2, `(.L_x_83) ;  /* 0x0000040000027945 */ /* 0x000fe20003800200 */
[----:B------:R-:W-:Y:S02]  /*03d0*/  LOP3.LUT R26, R15, 0x3c, RZ, 0xc0, !PT ;  /* 0x0000003c0f1a7812 */ /* 0x000fe400078ec0ff */
[----:B------:R-:W-:Y:S02]  /*03e0*/  IADD3 R2, PT, PT, R12, -0x1, RZ ;  /* 0xffffffff0c027810 */ /* 0x000fe40007ffe0ff */
[----:B------:R-:W-:Y:S01]  /*03f0*/  IADD3 R28, PT, PT, -R28, RZ, RZ ;  /* 0x000000ff1c1c7210 */ /* 0x000fe20007ffe1ff */
[----:B0-----:R-:W-:-:S04]  /*0400*/  ULEA UR4, UR5, UR4, 0x18 ;  /* 0x0000000405047291 */ /* 0x001fc8000f8ec0ff */
[----:B------:R-:W-:-:S06]  /*0410*/  UIADD3 UR4, UPT, UPT, UR4, 0x8, URZ ;  /* 0x0000000804047890 */ /* 0x000fcc000fffe0ff */
[----:B------:R-:W-:-:S07]  /*0420*/  MOV R27, UR4 ;  /* 0x00000004001b7c02 */ /* 0x000fce0008000f00 */
.L_x_84:
[----:B01----:R-:W0:Y:S01]  /*0430*/  LDS.64 R8, [R27+-0x8] ;  /* 0xfffff8001b087984 */ /* 0x003e220000000a00 */
[----:B------:R-:W1:Y:S08]  /*0440*/  LDC.64 R10, c[0x0][0x3b8] ;  /* 0x0000ee00ff0a7b82 */ /* 0x000e700000000a00 */
[----:B------:R-:W2:Y:S01]  /*0450*/  LDC.64 R14, c[0x0][0x398] ;  /* 0x0000e600ff0e7b82 */ /* 0x000ea20000000a00 */
[----:B0-----:R-:W-:-:S04]  /*0460*/  IMAD R20, R8, UR8, R25 ;  /* 0x0000000808147c24 */ /* 0x001fc8000f8e0219 */
[----:B------:R-:W-:-:S04]  /*0470*/  IMAD R23, R7, UR8, R20 ;  /* 0x0000000807177c24 */ /* 0x000fc8000f8e0214 */
[----:B-1----:R-:W-:-:S05]  /*0480*/  IMAD.WIDE.U32 R22, R23, 0x4, R10 ;  /* 0x0000000417167825 */ /* 0x002fca00078e000a */
[----:B------:R-:W3:Y:S01]  /*0490*/  LDG.E R16, desc[UR6][R22.64] ;  /* 0x0000000616107981 */ /* 0x000ee2000c1e1900 */
[----:B--2---:R-:W-:-:S04]  /*04a0*/  IMAD.WIDE.U32 R20, R20, 0x4, R14 ;  /* 0x0000000414147825 */ /* 0x004fc800078e000e */
[----:B---3--:R-:W-:Y:S02]  /*04b0*/  FFMA R29, R13, -5, R16 ;  /* 0xc0a000000d1d7823 */ /* 0x008fe40000000010 */
[----:B------:R-:W0:Y:S03]  /*04c0*/  LDC.64 R16, c[0x0][0x3b0] ;  /* 0x0000ec00ff107b82 */ /* 0x000e260000000a00 */
[----:B------:R1:W-:Y:S04]  /*04d0*/  STG.E desc[UR6][R22.64], R29 ;  /* 0x0000001d16007986 */ /* 0x0003e8000c101906 */
[----:B------:R-:W1:Y:S01]  /*04e0*/  LDG.E R21, desc[UR6][R20.64] ;  /* 0x0000000614157981 */ /* 0x000e62000c1e1900 */
[----:B------:R-:W-:Y:S01]  /*04f0*/  IADD3 R19, PT, PT, R7, R8, RZ ;  /* 0x0000000807137210 */ /* 0x000fe20007ffe0ff */
[----:B------:R-:W-:-:S04]  /*0500*/  IMAD R8, R9, UR8, R25 ;  /* 0x0000000809087c24 */ /* 0x000fc8000f8e0219 */
[----:B0-----:R-:W-:-:S04]  /*0510*/  IMAD.WIDE.U32 R18, R19, 0x4, R16 ;  /* 0x0000000413127825 */ /* 0x001fc800078e0010 */
[----:B-1----:R-:W-:Y:S01]  /*0520*/  FMUL R29, R4, R21 ;  /* 0x00000015041d7220 */ /* 0x002fe20000400000 */
[----:B------:R-:W-:-:S04]  /*0530*/  IMAD R21, R7, UR8, R8 ;  /* 0x0000000807157c24 */ /* 0x000fc8000f8e0208 */
[----:B------:R0:W-:Y:S02]  /*0540*/  REDG.E.ADD.F32.FTZ.RN.STRONG.GPU desc[UR6][R18.64], R29 ;  /* 0x0000001d120079a6 */ /* 0x0001e4000c12f306 */
[----:B0-----:R-:W-:-:S05]  /*0550*/  IMAD.WIDE.U32 R18, R21, 0x4, R10 ;  /* 0x0000000415127825 */ /* 0x001fca00078e000a */
[----:B------:R-:W2:Y:S02]  /*0560*/  LDG.E R20, desc[UR6][R18.64] ;  /* 0x0000000612147981 */ /* 0x000ea4000c1e1900 */
[----:B--2---:R-:W-:Y:S01]  /*0570*/  FFMA R23, R13, -5, R20 ;  /* 0xc0a000000d177823 */ /* 0x004fe20000000014 */
[----:B------:R-:W-:-:S04]  /*0580*/  IMAD.WIDE.U32 R20, R8, 0x4, R14 ;  /* 0x0000000408147825 */ /* 0x000fc800078e000e */
[----:B------:R-:W-:Y:S04]  /*0590*/  STG.E desc[UR6][R18.64], R23 ;  /* 0x0000001712007986 */ /* 0x000fe8000c101906 */
[----:B------:R0:W2:Y:S01]  /*05a0*/  LDG.E R21, desc[UR6][R20.64] ;  /* 0x0000000614157981 */ /* 0x0000a2000c1e1900 */
[----:B------:R-:W-:-:S03]  /*05b0*/  IADD3 R9, PT, PT, R7, R9, RZ ;  /* 0x0000000907097210 */ /* 0x000fc60007ffe0ff */
[----:B------:R-:W1:Y:S02]  /*05c0*/  LDS.64 R22, [R27] ;  /* 0x000000001b167984 */ /* 0x000e640000000a00 */
[----:B------:R-:W-:-:S04]  /*05d0*/  IMAD.WIDE.U32 R8, R9, 0x4, R16 ;  /* 0x0000000409087825 */ /* 0x000fc800078e0010 */
[----:B-1----:R-:W-:-:S04]  /*05e0*/  IMAD R29, R22, UR8, R25 ;  /* 0x00000008161d7c24 */ /* 0x002fc8000f8e0219 */
[----:B0-----:R-:W-:Y:S02]  /*05f0*/  IMAD R20, R7, UR8, R29 ;  /* 0x0000000807147c24 */ /* 0x001fe4000f8e021d */
[----:B--2---:R-:W-:-:S05]  /*0600*/  FMUL R21, R4, R21 ;  /* 0x0000001504157220 */ /* 0x004fca0000400000 */
[----:B------:R0:W-:Y:S02]  /*0610*/  REDG.E.ADD.F32.FTZ.RN.STRONG.GPU desc[UR6][R8.64], R21 ;  /* 0x00000015080079a6 */ /* 0x0001e4000c12f306 */
[----:B0-----:R-:W-:-:S05]  /*0620*/  IMAD.WIDE.U32 R20, R20, 0x4, R10 ;  /* 0x0000000414147825 */ /* 0x001fca00078e000a */
[----:B------:R-:W2:Y:S02]  /*0630*/  LDG.E R8, desc[UR6][R20.64] ;  /* 0x0000000614087981 */ /* 0x000ea4000c1e1900 */
[----:B--2---:R-:W-:Y:S01]  /*0640*/  FFMA R19, R13, -5, R8 ;  /* 0xc0a000000d137823 */ /* 0x004fe20000000008 */
[----:B------:R-:W-:-:S04]  /*0650*/  IMAD.WIDE.U32 R8, R29, 0x4, R14 ;  /* 0x000000041d087825 */ /* 0x000fc800078e000e */
[----:B------:R0:W-:Y:S04]  /*0660*/  STG.E desc[UR6][R20.64], R19 ;  /* 0x0000001314007986 */ /* 0x0001e8000c101906 */
[----:B------:R-:W2:Y:S01]  /*0670*/  LDG.E R9, desc[UR6][R8.64] ;  /* 0x0000000608097981 */ /* 0x000ea2000c1e1900 */
[----:B------:R-:W-:Y:S01]  /*0680*/  IMAD R29, R23, UR8, R25 ;  /* 0x00000008171d7c24 */ /* 0x000fe2000f8e0219 */
[----:B------:R-:W-:-:S03]  /*0690*/  IADD3 R18, PT, PT, R7, R22, RZ ;  /* 0x0000001607127210 */ /* 0x000fc60007ffe0ff */
[----:B0-----:R-:W-:-:S04]  /*06a0*/  IMAD R19, R7, UR8, R29 ;  /* 0x0000000807137c24 */ /* 0x001fc8000f8e021d */
[----:B------:R-:W-:-:S04]  /*06b0*/  IMAD.WIDE.U32 R10, R19, 0x4, R10 ;  /* 0x00000004130a7825 */ /* 0x000fc800078e000a */
[----:B------:R-:W-:-:S04]  /*06c0*/  IMAD.WIDE.U32 R18, R18, 0x4, R16 ;  /* 0x0000000412127825 */ /* 0x000fc800078e0010 */
[----:B--2---:R-:W-:-:S05]  /*06d0*/  FMUL R22, R4, R9 ;  /* 0x0000000904167220 */ /* 0x004fca0000400000 */
[----:B------:R0:W-:Y:S04]  /*06e0*/  REDG.E.ADD.F32.FTZ.RN.STRONG.GPU desc[UR6][R18.64], R22 ;  /* 0x00000016120079a6 */ /* 0x0001e8000c12f306 */
[----:B------:R-:W2:Y:S01]  /*06f0*/  LDG.E R8, desc[UR6][R10.64] ;  /* 0x000000060a087981 */ /* 0x000ea2000c1e1900 */
[----:B------:R-:W-:Y:S01]  /*0700*/  IMAD.WIDE.U32 R14, R29, 0x4, R14 ;  /* 0x000000041d0e7825 */ /* 0x000fe200078e000e */
[----:B------:R-:W-:-:S03]  /*0710*/  IADD3 R28, PT, PT, R28, 0x4, RZ ;  /* 0x000000041c1c7810 */ /* 0x000fc60007ffe0ff */
[----:B--2---:R-:W-:-:S05]  /*0720*/  FFMA R21, R13, -5, R8 ;  /* 0xc0a000000d157823 */ /* 0x004fca0000000008 */
[----:B------:R0:W-:Y:S04]  /*0730*/  STG.E desc[UR6][R10.64], R21 ;  /* 0x000000150a007986 */ /* 0x0001e8000c101906 */
[----:B------:R-:W2:Y:S01]  /*0740*/  LDG.E R15, desc[UR6][R14.64] ;  /* 0x000000060e0f7981 */ /* 0x000ea2000c1e1900 */
[----:B------:R-:W-:Y:S02]  /*0750*/  ISETP.NE.AND P0, PT, R28, RZ, PT ;  /* 0x000000ff1c00720c */ /* 0x000fe40003f05270 */
[----:B------:R-:W-:-:S05]  /*0760*/  IADD3 R23, PT, PT, R7, R23, RZ ;  /* 0x0000001707177210 */ /* 0x000fca0007ffe0ff */
[----:B------:R-:W-:Y:S01]  /*0770*/  IMAD.WIDE.U32 R16, R23, 0x4, R16 ;  /* 0x0000000417107825 */ /* 0x000fe200078e0010 */
[----:B------:R-:W-:-:S03]  /*0780*/  IADD3 R27, PT, PT, R27, 0x10, RZ ;  /* 0x000000101b1b7810 */ /* 0x000fc60007ffe0ff */
[----:B--2---:R-:W-:-:S05]  /*0790*/  FMUL R9, R4, R15 ;  /* 0x0000000f04097220 */ /* 0x004fca0000400000 */
[----:B------:R0:W-:Y:S01]  /*07a0*/  REDG.E.ADD.F32.FTZ.RN.STRONG.GPU desc[UR6][R16.64], R9 ;  /* 0x00000009100079a6 */ /* 0x0001e2000c12f306 */
[----:B------:R-:W-:Y:S05]  /*07b0*/  @P0 BRA `(.L_x_84) ;  /* 0xfffffffc001c0947 */ /* 0x000fea000383ffff */
[----:B------:R-:W-:Y:S05]  /*07c0*/  BSYNC.RECONVERGENT B2 ;  /* 0x0000000000027941 */ /* 0x000fea0003800200 */
.L_x_83:
[----:B------:R-:W-:Y:S05]  /*07d0*/  BSYNC.RECONVERGENT B1 ;  /* 0x0000000000017941 */ /* 0x000fea0003800200 */
.L_x_82:
[----:B------:R-:W-:-:S13]  /*07e0*/  ISETP.NE.AND P0, PT, R0, RZ, PT ;  /* 0x000000ff0000720c */ /* 0x000fda0003f05270 */
[----:B------:R-:W-:Y:S05]  /*07f0*/  @!P0 BRA `(.L_x_81) ;  /* 0x0000000000c08947 */ /* 0x000fea0003800000 */
[----:B------:R-:W2:Y:S01]  /*0800*/  S2UR UR5, SR_CgaCtaId ;  /* 0x00000000000579c3 */ /* 0x000ea20000008800 */
[----:B------:R-:W-:-:S07]  /*0810*/  UMOV UR4, 0x400 ;  /* 0x0000040000047882 */ /* 0x000fce0000000000 */
[----:B0-----:R-:W0:Y:S08]  /*0820*/  LDC.64 R18, c[0x0][0x3b8] ;  /* 0x0000ee00ff127b82 */ /* 0x001e300000000a00 */
[----:B------:R-:W3:Y:S01]  /*0830*/  LDC.64 R14, c[0x0][0x398] ;  /* 0x0000e600ff0e7b82 */ /* 0x000ee20000000a00 */
[----:B--2---:R-:W-:-:S06]  /*0840*/  ULEA UR4, UR5, UR4, 0x18 ;  /* 0x0000000405047291 */ /* 0x004fcc000f8ec0ff */
[----:B-1----:R-:W-:-:S06]  /*0850*/  LEA R8, R26, UR4, 0x2 ;  /* 0x000000041a087c11 */ /* 0x002fcc000f8e10ff */
[----:B------:R-:W1:Y:S02]  /*0860*/  LDS.128 R8, [R8] ;  /* 0x0000000008087984 */ /* 0x000e640000000c00 */
[----:B-1----:R-:W-:-:S04]  /*0870*/  IMAD R22, R8, UR8, R25 ;  /* 0x0000000808167c24 */ /* 0x002fc8000f8e0219 */
[----:B------:R-:W-:-:S04]  /*0880*/  IMAD R27, R7, UR8, R22 ;  /* 0x00000008071b7c24 */ /* 0x000fc8000f8e0216 */
[----:B0-----:R-:W-:-:S05]  /*0890*/  IMAD.WIDE.U32 R26, R27, 0x4, R18 ;  /* 0x000000041b1a7825 */ /* 0x001fca00078e0012 */
[----:B------:R-:W2:Y:S01]  /*08a0*/  LDG.E R16, desc[UR6][R26.64] ;  /* 0x000000061a107981 */ /* 0x000ea2000c1e1900 */
[----:B---3--:R-:W-:-:S04]  /*08b0*/  IMAD.WIDE.U32 R22, R22, 0x4, R14 ;  /* 0x0000000416167825 */ /* 0x008fc800078e000e */
[----:B--2---:R-:W-:Y:S02]  /*08c0*/  FFMA R11, R13, -5, R16 ;  /* 0xc0a000000d0b7823 */ /* 0x004fe40000000010 */
[----:B------:R-:W0:Y:S03]  /*08d0*/  LDC.64 R16, c[0x0][0x3b0] ;  /* 0x0000ec00ff107b82 */ /* 0x000e260000000a00 */
[----:B------:R2:W-:Y:S04]  /*08e0*/  STG.E desc[UR6][R26.64], R11 ;  /* 0x0000000b1a007986 */ /* 0x0005e8000c101906 */
[----:B------:R-:W3:Y:S01]  /*08f0*/  LDG.E R23, desc[UR6][R22.64] ;  /* 0x0000000616177981 */ /* 0x000ee2000c1e1900 */
[----:B------:R-:W-:-:S02]  /*0900*/  ISETP.NE.AND P0, PT, R0, 0x1, PT ;  /* 0x000000010000780c */ /* 0x000fc40003f05270 */
[----:B------:R-:W-:-:S05]  /*0910*/  IADD3 R21, PT, PT, R7, R8, RZ ;  /* 0x0000000807157210 */ /* 0x000fca0007ffe0ff */
[----:B0-----:R-:W-:-:S04]  /*0920*/  IMAD.WIDE.U32 R20, R21, 0x4, R16 ;  /* 0x0000000415147825 */ /* 0x001fc800078e0010 */
[----:B---3--:R-:W-:-:S05]  /*0930*/  FMUL R29, R4, R23 ;  /* 0x00000017041d7220 */ /* 0x008fca0000400000 */
[----:B------:R2:W-:Y:S01]  /*0940*/  REDG.E.ADD.F32.FTZ.RN.STRONG.GPU desc[UR6][R20.64], R29 ;  /* 0x0000001d140079a6 */ /* 0x0005e2000c12f306 */
[----:B------:R-:W-:Y:S05]  /*0950*/  @!P0 BRA `(.L_x_81) ;  /* 0x0000000000688947 */ /* 0x000fea0003800000 */
[----:B--2---:R-:W-:-:S04]  /*0960*/  IMAD R20, R9, UR8, R25 ;  /* 0x0000000809147c24 */ /* 0x004fc8000f8e0219 */
[----:B------:R-:W-:-:S04]  /*0970*/  IMAD R23, R7, UR8, R20 ;  /* 0x0000000807177c24 */ /* 0x000fc8000f8e0214 */
[----:B------:R-:W-:-:S05]  /*0980*/  IMAD.WIDE.U32 R22, R23, 0x4, R18 ;  /* 0x0000000417167825 */ /* 0x000fca00078e0012 */
[----:B------:R-:W2:Y:S01]  /*0990*/  LDG.E R8, desc[UR6][R22.64] ;  /* 0x0000000616087981 */ /* 0x000ea2000c1e1900 */
[----:B------:R-:W-:-:S04]  /*09a0*/  IMAD.WIDE.U32 R20, R20, 0x4, R14 ;  /* 0x0000000414147825 */ /* 0x000fc800078e000e */
[----:B--2---:R-:W-:-:S05]  /*09b0*/  FFMA R11, R13, -5, R8 ;  /* 0xc0a000000d0b7823 */ /* 0x004fca0000000008 */
[----:B------:R3:W-:Y:S04]  /*09c0*/  STG.E desc[UR6][R22.64], R11 ;  /* 0x0000000b16007986 */ /* 0x0007e8000c101906 */
[----:B------:R-:W2:Y:S01]  /*09d0*/  LDG.E R21, desc[UR6][R20.64] ;  /* 0x0000000614157981 */ /* 0x000ea2000c1e1900 */
[----:B------:R-:W-:Y:S02]  /*09e0*/  ISETP.NE.AND P0, PT, R0, 0x2, PT ;  /* 0x000000020000780c */ /* 0x000fe40003f05270 */
[----:B------:R-:W-:-:S05]  /*09f0*/  IADD3 R9, PT, PT, R7, R9, RZ ;  /* 0x0000000907097210 */ /* 0x000fca0007ffe0ff */
[----:B------:R-:W-:-:S04]  /*0a00*/  IMAD.WIDE.U32 R8, R9, 0x4, R16 ;  /* 0x0000000409087825 */ /* 0x000fc800078e0010 */
[----:B--2---:R-:W-:-:S05]  /*0a10*/  FMUL R27, R4, R21 ;  /* 0x00000015041b7220 */ /* 0x004fca0000400000 */
[----:B------:R3:W-:Y:S01]  /*0a20*/  REDG.E.ADD.F32.FTZ.RN.STRONG.GPU desc[UR6][R8.64], R27 ;  /* 0x0000001b080079a6 */ /* 0x0007e2000c12f306 */
[----:B------:R-:W-:Y:S05]  /*0a30*/  @!P0 BRA `(.L_x_81) ;  /* 0x0000000000308947 */ /* 0x000fea0003800000 */
[----:B------:R-:W-:-:S04]  /*0a40*/  IMAD R0, R10, UR8, R25 ;  /* 0x000000080a007c24 */ /* 0x000fc8000f8e0219 */
[----:B---3--:R-:W-:-:S04]  /*0a50*/  IMAD R9, R7, UR8, R0 ;  /* 0x0000000807097c24 */ /* 0x008fc8000f8e0200 */
[----:B------:R-:W-:-:S05]  /*0a60*/  IMAD.WIDE.U32 R18, R9, 0x4, R18 ;  /* 0x0000000409127825 */ /* 0x000fca00078e0012 */
[----:B------:R-:W2:Y:S01]  /*0a70*/  LDG.E R8, desc[UR6][R18.64] ;  /* 0x0000000612087981 */ /* 0x000ea2000c1e1900 */
[----:B------:R-:W-:-:S04]  /*0a80*/  IMAD.WIDE.U32 R14, R0, 0x4, R14 ;  /* 0x00000004000e7825 */ /* 0x000fc800078e000e */
[----:B--2---:R-:W-:-:S05]  /*0a90*/  FFMA R9, R13, -5, R8 ;  /* 0xc0a000000d097823 */ /* 0x004fca0000000008 */
[----:B------:R4:W-:Y:S04]  /*0aa0*/  STG.E desc[UR6][R18.64], R9 ;  /* 0x0000000912007986 */ /* 0x0009e8000c101906 */
[----:B------:R-:W2:Y:S01]  /*0ab0*/  LDG.E R15, desc[UR6][R14.64] ;  /* 0x000000060e0f7981 */ /* 0x000ea2000c1e1900 */
[----:B------:R-:W-:-:S05]  /*0ac0*/  IADD3 R11, PT, PT, R7, R10, RZ ;  /* 0x0000000a070b7210 */ /* 0x000fca0007ffe0ff */
[----:B------:R-:W-:-:S04]  /*0ad0*/  IMAD.WIDE.U32 R16, R11, 0x4, R16 ;  /* 0x000000040b107825 */ /* 0x000fc800078e0010 */
[----:B--2---:R-:W-:-:S05]  /*0ae0*/  FMUL R11, R4, R15 ;  /* 0x0000000f040b7220 */ /* 0x004fca0000400000 */
[----:B------:R4:W-:Y:S02]  /*0af0*/  REDG.E.ADD.F32.FTZ.RN.STRONG.GPU desc[UR6][R16.64], R11 ;  /* 0x0000000b100079a6 */ /* 0x0009e4000c12f306 */
.L_x_81:
[----:B------:R-:W-:Y:S05]  /*0b00*/  BSYNC.RECONVERGENT B0 ;  /* 0x0000000000007941 */ /* 0x000fea0003800200 */
.L_x_80:
[----:B------:R-:W-:-:S04]  /*0b10*/  IADD3 R5, PT, PT, R5, 0x1, RZ ;  /* 0x0000000105057810 */ /* 0x000fc80007ffe0ff */
[----:B------:R-:W-:-:S13]  /*0b20*/  ISETP.NE.AND P0, PT, R5, R12, PT ;  /* 0x0000000c0500720c */ /* 0x000fda0003f05270 */
[----:B------:R-:W-:Y:S05]  /*0b30*/  @P0 BRA `(.L_x_85) ;  /* 0xfffffff400ac0947 */ /* 0x000fea000383ffff */
[----:B------:R-:W-:Y:S05]  /*0b40*/  EXIT ;  /* 0x000000000000794d */ /* 0x000fea0003800000 */
.L_x_86:
        /* <DEDUP_REMOVED lines=11> */
.L_x_117:


//--------------------- .text._Z12globalAtomicjjPKjS0_PKfS2_S2_PfS3_ --------------------------
	.section	.text._Z12globalAtomicjjPKjS0_PKfS2_S2_PfS3_,"ax",@progbits
	.align	128
        .global         _Z12globalAtomicjjPKjS0_PKfS2_S2_PfS3_
        .type           _Z12globalAtomicjjPKjS0_PKfS2_S2_PfS3_,@function
        .size           _Z12globalAtomicjjPKjS0_PKfS2_S2_PfS3_,(.L_x_118 - _Z12globalAtomicjjPKjS0_PKfS2_S2_PfS3_)
        .other          _Z12globalAtomicjjPKjS0_PKfS2_S2_PfS3_,@"STO_CUDA_ENTRY STV_DEFAULT"
_Z12globalAtomicjjPKjS0_PKfS2_S2_PfS3_:
.text._Z12globalAtomicjjPKjS0_PKfS2_S2_PfS3_:
        /* <DEDUP_REMOVED lines=15> */
[----:B------:R-:W2:Y:S01]  /*00f0*/  LDCU UR4, c[0x0][0x380] ;  /* 0x00007000ff0477ac */ /* 0x000ea20008000800 */
[----:B------:R-:W-:Y:S02]  /*0100*/  SHF.R.U32.HI R2, RZ, 0x5, R4 ;  /* 0x00000005ff027819 */ /* 0x000fe40000011604 */
[----:B------:R-:W3:Y:S01]  /*0110*/  LDC.64 R12, c[0x0][0x3a0] ;  /* 0x0000e800ff0c7b82 */ /* 0x000ee20000000a00 */
[----:B------:R-:W-:Y:S01]  /*0120*/  IADD3 R4, PT, PT, R6, 0x1, RZ ;  /* 0x0000000106047810 */ /* 0x000fe20007ffe0ff */
[----:B-1----:R-:W-:-:S02]  /*0130*/  IMAD R5, R7, UR5, R3 ;  /* 0x0000000507057c24 */ /* 0x002fc4000f8e0203 */
[----:B--2---:R-:W-:Y:S02]  /*0140*/  IMAD R7, R7, UR4, RZ ;  /* 0x0000000407077c24 */ /* 0x004fe4000f8e02ff */
[----:B0-----:R-:W-:-:S04]  /*0150*/  IMAD.WIDE.U32 R14, R5, 0x4, R14 ;  /* 0x00000004050e7825 */ /* 0x001fc800078e000e */
[----:B---3--:R-:W-:-:S04]  /*0160*/  IMAD.WIDE.U32 R12, R5, 0x4, R12 ;  /* 0x00000004050c7825 */ /* 0x008fc800078e000c */
[----:B------:R-:W-:-:S07]  /*0170*/  HFMA2 R5, -RZ, RZ, 0, 0 ;  /* 0x00000000ff057431 */ /* 0x000fce00000001ff */
.L_x_93:
[----:B------:R-:W-:Y:S01]  /*0180*/  IADD3 R6, PT, PT, R2, -0x1, RZ ;  /* 0xffffffff02067810 */ /* 0x000fe20007ffe0ff */
[----:B0-----:R-:W0:Y:S01]  /*0190*/  LDCU UR8, c[0x0][0x384] ;  /* 0x00007080ff0877ac */ /* 0x001e220008000800 */
[----:B------:R-:W-:Y:S01]  /*01a0*/  BSSY.RECONVERGENT B0, `(.L_x_87) ;  /* 0x0000010000007945 */ /* 0x000fe20003800200 */
[----:B------:R-:W-:Y:S01]  /*01b0*/  BAR.SYNC.DEFER_BLOCKING 0x0 ;  /* 0x0000000000007b1d */ /* 0x000fe20000010000 */
[----:B------:R-:W-:-:S04]  /*01c0*/  ISETP.NE.AND P0, PT, R5, R6, PT ;  /* 0x000000060500720c */ /* 0x000fc80003f05270 */
[----:B----4-:R-:W-:-:S04]  /*01d0*/  SEL R17, R4, 0x20, !P0 ;  /* 0x0000002004117807 */ /* 0x010fc80004000000 */
[----:B------:R-:W-:-:S13]  /*01e0*/  ISETP.GE.U32.AND P0, PT, R0, R17, PT ;  /* 0x000000110000720c */ /* 0x000fda0003f06070 */
[----:B0123--:R-:W-:Y:S05]  /*01f0*/  @P0 BRA `(.L_x_88) ;  /* 0x0000000000280947 */ /* 0x00ffea0003800000 */
        /* <DEDUP_REMOVED lines=10> */
.L_x_88:
[----:B------:R-:W-:Y:S05]  /*02a0*/  BSYNC.RECONVERGENT B0 ;  /* 0x0000000000007941 */ /* 0x000fea0003800200 */
.L_x_87:
[----:B------:R-:W-:Y:S01]  /*02b0*/  BAR.SYNC.DEFER_BLOCKING 0x0 ;  /* 0x0000000000007b1d */ /* 0x000fe20000010000 */
[----:B------:R-:W-:-:S05]  /*02c0*/  ISETP.GE.U32.AND P0, PT, R3, UR8, PT ;  /* 0x0000000803007c0c */ /* 0x000fca000bf06070 */
[----:B------:R-:W-:Y:S08]  /*02d0*/  BSSY.RECONVERGENT B0, `(.L_x_89) ;  /* 0x0000094000007945 */ /* 0x000ff00003800200 */
[----:B------:R-:W-:Y:S05]  /*02e0*/  @P0 BRA `(.L_x_90) ;  /* 0x0000000800480947 */ /* 0x000fea0003800000 */
[C---:B------:R-:W-:Y:S02]  /*02f0*/  ISETP.GE.U32.AND P0, PT, R17.reuse, 0x4, PT ;  /* 0x000000041100780c */ /* 0x040fe40003f06070 */
[----:B------:R-:W-:Y:S02]  /*0300*/  LOP3.LUT R6, R17, 0x3, RZ, 0xc0, !PT ;  /* 0x0000000311067812 */ /* 0x000fe400078ec0ff */
[----:B------:R-:W-:-:S09]  /*0310*/  MOV R24, RZ ;  /* 0x000000ff00187202 */ /* 0x000fd20000000f00 */
[----:B------:R-:W-:Y:S05]  /*0320*/  @!P0 BRA `(.L_x_91) ;  /* 0x0000000400408947 */ /* 0x000fea0003800000 */
[----:B------:R-:W1:Y:S01]  /*0330*/  S2UR UR5, SR_CgaCtaId ;  /* 0x00000000000579c3 */ /* 0x000e620000008800 */
[C---:B------:R-:W-:Y:S01]  /*0340*/  LOP3.LUT R25, R17.reuse, 0x3c, RZ, 0xc0, !PT ;  /* 0x0000003c11197812 */ /* 0x040fe200078ec0ff */
[----:B------:R-:W-:Y:S01]  /*0350*/  UMOV UR4, 0x400 ;  /* 0x0000040000047882 */ /* 0x000fe20000000000 */
[----:B------:R-:W-:Y:S02]  /*0360*/  LOP3.LUT R24, R17, 0x3c, RZ, 0xc0, !PT ;  /* 0x0000003c11187812 */ /* 0x000fe400078ec0ff */
[----:B------:R-:W-:Y:S01]  /*0370*/  IADD3 R25, PT, PT, -R25, RZ, RZ ;  /* 0x000000ff19197210 */ /* 0x000fe20007ffe1ff */
[----:B-1----:R-:W-:-:S04]  /*0380*/  ULEA UR4, UR5, UR4, 0x18 ;  /* 0x0000000405047291 */ /* 0x002fc8000f8ec0ff */
[----:B------:R-:W-:-:S12]  /*0390*/  UIADD3 UR4, UPT, UPT, UR4, 0x8, URZ ;  /* 0x0000000804047890 */ /* 0x000fd8000fffe0ff */
.L_x_92:
[----:B-1----:R-:W1:Y:S01]  /*03a0*/  LDS.64 R20, [UR4+-0x8] ;  /* 0xfffff804ff147984 */ /* 0x002e620008000a00 */
[----:B0-----:R-:W0:Y:S03]  /*03b0*/  LDC.64 R10, c[0x0][0x3b8] ;  /* 0x0000ee00ff0a7b82 */ /* 0x001e260000000a00 */
[----:B------:R-:W2:Y:S05]  /*03c0*/  LDG.E R9, desc[UR6][R14.64] ;  /* 0x000000060e097981 */ /* 0x000eaa000c1e1900 */
[----:B------:R-:W3:Y:S01]  /*03d0*/  LDC.64 R16, c[0x0][0x398] ;  /* 0x0000e600ff107b82 */ /* 0x000ee20000000a00 */
[----:B-1----:R-:W-:-:S04]  /*03e0*/  IMAD R8, R20, UR8, R3 ;  /* 0x0000000814087c24 */ /* 0x002fc8000f8e0203 */
[----:B------:R-:W-:-:S04]  /*03f0*/  IMAD R23, R7, UR8, R8 ;  /* 0x0000000807177c24 */ /* 0x000fc8000f8e0208 */
[----:B0-----:R-:W-:-:S05]  /*0400*/  IMAD.WIDE.U32 R22, R23, 0x4, R10 ;  /* 0x0000000417167825 */ /* 0x001fca00078e000a */
[----:B------:R-:W2:Y:S02]  /*0410*/  LDG.E R18, desc[UR6][R22.64] ;  /* 0x0000000616127981 */ /* 0x000ea4000c1e1900 */
[----:B--2---:R-:W-:Y:S01]  /*0420*/  FFMA R27, R9, -5, R18 ;  /* 0xc0a00000091b7823 */ /* 0x004fe20000000012 */
[----:B---3--:R-:W-:Y:S01]  /*0430*/  IMAD.WIDE.U32 R8, R8, 0x4, R16 ;  /* 0x0000000408087825 */ /* 0x008fe200078e0010 */
[----:B------:R-:W0:Y:S03]  /*0440*/  LDC.64 R18, c[0x0][0x3b0] ;  /* 0x0000ec00ff127b82 */ /* 0x000e260000000a00 */
[----:B------:R1:W-:Y:S04]  /*0450*/  STG.E desc[UR6][R22.64], R27 ;  /* 0x0000001b16007986 */ /* 0x0003e8000c101906 */
[----:B------:R-:W2:Y:S04]  /*0460*/  LDG.E R26, desc[UR6][R12.64] ;  /* 0x000000060c1a7981 */ /* 0x000ea8000c1e1900 */
[----:B------:R-:W2:Y:S04]  /*0470*/  LDG.E R29, desc[UR6][R14.64] ;  /* 0x000000060e1d7981 */ /* 0x000ea8000c1e1900 */
[----:B------:R-:W3:Y:S01]  /*0480*/  LDG.E R8, desc[UR6][R8.64] ;  /* 0x0000000608087981 */ /* 0x000ee2000c1e1900 */
[----:B--2---:R-:W-:Y:S01]  /*0490*/  FADD R26, R26, -R29 ;  /* 0x8000001d1a1a7221 */ /* 0x004fe20000000000 */
[----:B------:R-:W-:Y:S01]  /*04a0*/  IADD3 R29, PT, PT, R7, R20, RZ ;  /* 0x00000014071d7210 */ /* 0x000fe20007ffe0ff */
[----:B------:R-:W-:-:S02]  /*04b0*/  IMAD R20, R21, UR8, R3 ;  /* 0x0000000815147c24 */ /* 0x000fc4000f8e0203 */
[----:B---3--:R-:W-:Y:S02]  /*04c0*/  FMUL R26, R8, R26 ;  /* 0x0000001a081a7220 */ /* 0x008fe40000400000 */
[----:B0-----:R-:W-:-:S04]  /*04d0*/  IMAD.WIDE.U32 R28, R29, 0x4, R18 ;  /* 0x000000041d1c7825 */ /* 0x001fc800078e0012 */
[----:B------:R-:W-:Y:S01]  /*04e0*/  IMAD R9, R7, UR8, R20 ;  /* 0x0000000807097c24 */ /* 0x000fe2000f8e0214 */
[----:B------:R0:W-:Y:S04]  /*04f0*/  REDG.E.ADD.F32.FTZ.RN.STRONG.GPU desc[UR6][R28.64], R26 ;  /* 0x0000001a1c0079a6 */ /* 0x0001e8000c12f306 */
[----:B-1----:R-:W2:Y:S01]  /*0500*/  LDG.E R22, desc[UR6][R14.64] ;  /* 0x000000060e167981 */ /* 0x002ea2000c1e1900 */
[----:B0-----:R-:W-:-:S05]  /*0510*/  IMAD.WIDE.U32 R26, R9, 0x4, R10 ;  /* 0x00000004091a7825 */ /* 0x001fca00078e000a */
[----:B------:R-:W2:Y:S02]  /*0520*/  LDG.E R9, desc[UR6][R26.64] ;  /* 0x000000061a097981 */ /* 0x000ea4000c1e1900 */
[----:B--2---:R-:W-:Y:S01]  /*0530*/  FFMA R9, R22, -5, R9 ;  /* 0xc0a0000016097823 */ /* 0x004fe20000000009 */
[----:B------:R-:W-:-:S04]  /*0540*/  IMAD.WIDE.U32 R22, R20, 0x4, R16 ;  /* 0x0000000414167825 */ /* 0x000fc800078e0010 */
[----:B------:R-:W-:Y:S04]  /*0550*/  STG.E desc[UR6][R26.64], R9 ;  /* 0x000000091a007986 */ /* 0x000fe8000c101906 */
[----:B------:R-:W2:Y:S04]  /*0560*/  LDG.E R20, desc[UR6][R12.64] ;  /* 0x000000060c147981 */ /* 0x000ea8000c1e1900 */
[----:B------:R-:W2:Y:S04]  /*0570*/  LDG.E R29, desc[UR6][R14.64] ;  /* 0x000000060e1d7981 */ /* 0x000ea8000c1e1900 */
[----:B------:R-:W3:Y:S04]  /*0580*/  LDG.E R22, desc[UR6][R22.64] ;  /* 0x0000000616167981 */ /* 0x000ee8000c1e1900 */
[----:B------:R-:W0:Y:S01]  /*0590*/  LDS.64 R8, [UR4] ;  /* 0x00000004ff087984 */ /* 0x000e220008000a00 */
[----:B------:R-:W-:Y:S01]  /*05a0*/  IADD3 R21, PT, PT, R7, R21, RZ ;  /* 0x0000001507157210 */ /* 0x000fe20007ffe0ff */
[----:B0-----:R-:W-:-:S04]  /*05b0*/  IMAD R28, R8, UR8, R3 ;  /* 0x00000008081c7c24 */ /* 0x001fc8000f8e0203 */
[----:B------:R-:W-:-:S04]  /*05c0*/  IMAD R27, R7, UR8, R28 ;  /* 0x00000008071b7c24 */ /* 0x000fc8000f8e021c */
[----:B------:R-:W-:-:S04]  /*05d0*/  IMAD.WIDE.U32 R26, R27, 0x4, R10 ;  /* 0x000000041b1a7825 */ /* 0x000fc800078e000a */
[----:B--2---:R-:W-:Y:S01]  /*05e0*/  FADD R29, R20, -R29 ;  /* 0x8000001d141d7221 */ /* 0x004fe20000000000 */
[----:B------:R-:W-:-:S04]  /*05f0*/  IMAD.WIDE.U32 R20, R21, 0x4, R18 ;  /* 0x0000000415147825 */ /* 0x000fc800078e0012 */
[----:B---3--:R-:W-:-:S05]  /*0600*/  FMUL R29, R22, R29 ;  /* 0x0000001d161d7220 */ /* 0x008fca0000400000 */
[----:B------:R0:W-:Y:S04]  /*0610*/  REDG.E.ADD.F32.FTZ.RN.STRONG.GPU desc[UR6][R20.64], R29 ;  /* 0x0000001d140079a6 */ /* 0x0001e8000c12f306 */
[----:B------:R-:W2:Y:S04]  /*0620*/  LDG.E R22, desc[UR6][R14.64] ;  /* 0x000000060e167981 */ /* 0x000ea8000c1e1900 */
[----:B------:R-:W2:Y:S02]  /*0630*/  LDG.E R23, desc[UR6][R26.64] ;  /* 0x000000061a177981 */ /* 0x000ea4000c1e1900 */
[----:B--2---:R-:W-:-:S05]  /*0640*/  FFMA R23, R22, -5, R23 ;  /* 0xc0a0000016177823 */ /* 0x004fca0000000017 */
[----:B------:R1:W-:Y:S04]  /*0650*/  STG.E desc[UR6][R26.64], R23 ;  /* 0x000000171a007986 */ /* 0x0003e8000c101906 */
[----:B0-----:R-:W2:Y:S01]  /*0660*/  LDG.E R21, desc[UR6][R14.64] ;  /* 0x000000060e157981 */ /* 0x001ea2000c1e1900 */
[----:B-1----:R-:W-:-:S03]  /*0670*/  IMAD.WIDE.U32 R22, R28, 0x4, R16 ;  /* 0x000000041c167825 */ /* 0x002fc600078e0010 */
[----:B------:R-:W2:Y:S04]  /*0680*/  LDG.E R28, desc[UR6][R12.64] ;  /* 0x000000060c1c7981 */ /* 0x000ea8000c1e1900 */
[----:B------:R-:W3:Y:S01]  /*0690*/  LDG.E R22, desc[UR6][R22.64] ;  /* 0x0000000616167981 */ /* 0x000ee2000c1e1900 */
[----:B--2---:R-:W-:Y:S01]  /*06a0*/  FADD R29, R28, -R21 ;  /* 0x800000151c1d7221 */ /* 0x004fe20000000000 */
[----:B------:R-:W-:Y:S01]  /*06b0*/  IMAD R28, R9, UR8, R3 ;  /* 0x00000008091c7c24 */ /* 0x000fe2000f8e0203 */
[----:B------:R-:W-:-:S03]  /*06c0*/  IADD3 R21, PT, PT, R7, R8, RZ ;  /* 0x0000000807157210 */ /* 0x000fc60007ffe0ff */
[----:B------:R-:W-:Y:S02]  /*06d0*/  IMAD R8, R7, UR8, R28 ;  /* 0x0000000807087c24 */ /* 0x000fe4000f8e021c */
[----:B---3--:R-:W-:Y:S01]  /*06e0*/  FMUL R29, R22, R29 ;  /* 0x0000001d161d7220 */ /* 0x008fe20000400000 */
[----:B------:R-:W-:-:S04]  /*06f0*/  IMAD.WIDE.U32 R20, R21, 0x4, R18 ;  /* 0x0000000415147825 */ /* 0x000fc800078e0012 */
[----:B------:R-:W-:Y:S01]  /*0700*/  IMAD.WIDE.U32 R10, R8, 0x4, R10 ;  /* 0x00000004080a7825 */ /* 0x000fe200078e000a */
[----:B------:R1:W-:Y:S04]  /*0710*/  REDG.E.ADD.F32.FTZ.RN.STRONG.GPU desc[UR6][R20.64], R29 ;  /* 0x0000001d140079a6 */ /* 0x0003e8000c12f306 */
        /* <DEDUP_REMOVED lines=8> */
[----:B------:R-:W-:-:S02]  /*07a0*/  IADD3 R25, PT, PT, R25, 0x4, RZ ;  /* 0x0000000419197810 */ /* 0x000fc40007ffe0ff */
[----:B------:R-:W-:Y:S02]  /*07b0*/  IADD3 R9, PT, PT, R7, R9, RZ ;  /* 0x0000000907097210 */ /* 0x000fe40007ffe0ff */
[----:B------:R-:W-:-:S03]  /*07c0*/  ISETP.NE.AND P0, PT, R25, RZ, PT ;  /* 0x000000ff1900720c */ /* 0x000fc60003f05270 */
[----:B------:R-:W-:Y:S01]  /*07d0*/  IMAD.WIDE.U32 R18, R9, 0x4, R18 ;  /* 0x0000000409127825 */ /* 0x000fe200078e0012 */
[----:B------:R-:W-:-:S03]  /*07e0*/  UIADD3 UR4, UPT, UPT, UR4, 0x10, URZ ;  /* 0x0000001004047890 */ /* 0x000fc6000fffe0ff */
[----:B--2---:R-:W-:-:S04]  /*07f0*/  FADD R23, R8, -R23 ;  /* 0x8000001708177221 */ /* 0x004fc80000000000 */
[----:B---3--:R-:W-:-:S05]  /*0800*/  FMUL R23, R16, R23 ;  /* 0x0000001710177220 */ /* 0x008fca0000400000 */
[----:B------:R1:W-:Y:S01]  /*0810*/  REDG.E.ADD.F32.FTZ.RN.STRONG.GPU desc[UR6][R18.64], R23 ;  /* 0x00000017120079a6 */ /* 0x0003e2000c12f306 */
[----:B------:R-:W-:Y:S05]  /*0820*/  @P0 BRA `(.L_x_92) ;  /* 0xfffffff800dc0947 */ /* 0x000fea000383ffff */
.L_x_91:
[----:B------:R-:W-:-:S13]  /*0830*/  ISETP.NE.AND P0, PT, R6, RZ, PT ;  /* 0x000000ff0600720c */ /* 0x000fda0003f05270 */
[----:B------:R-:W-:Y:S05]  /*0840*/  @!P0 BRA `(.L_x_90) ;  /* 0x0000000000f08947 */ /* 0x000fea0003800000 */
[----:B------:R-:W2:Y:S01]  /*0850*/  S2R R9, SR_CgaCtaId ;  /* 0x0000000000097919 */ /* 0x000ea20000008800 */
[----:B0-----:R-:W-:Y:S01]  /*0860*/  MOV R8, 0x400 ;  /* 0x0000040000087802 */ /* 0x001fe20000000f00 */
[----:B------:R-:W0:Y:S08]  /*0870*/  LDC.64 R16, c[0x0][0x3b8] ;  /* 0x0000ee00ff107b82 */ /* 0x000e300000000a00 */
[----:B-1----:R-:W1:Y:S01]  /*0880*/  LDC.64 R18, c[0x0][0x398] ;  /* 0x0000e600ff127b82 */ /* 0x002e620000000a00 */
[----:B--2---:R-:W-:-:S04]  /*0890*/  LEA R9, R9, R8, 0x18 ;  /* 0x0000000809097211 */ /* 0x004fc800078ec0ff */
[----:B------:R-:W-:-:S06]  /*08a0*/  LEA R8, R24, R9, 0x2 ;  /* 0x0000000918087211 */ /* 0x000fcc00078e10ff */
[----:B------:R-:W2:Y:S02]  /*08b0*/  LDS.128 R8, [R8] ;  /* 0x0000000008087984 */ /* 0x000ea40000000c00 */
[----:B--2---:R-:W-:Y:S02]  /*08c0*/  IMAD R24, R8, UR8, R3 ;  /* 0x0000000808187c24 */ /* 0x004fe4000f8e0203 */
[----:B------:R-:W2:Y:S02]  /*08d0*/  LDG.E R11, desc[UR6][R14.64] ;  /* 0x000000060e0b7981 */ /* 0x000ea4000c1e1900 */
[----:B------:R-:W-:-:S04]  /*08e0*/  IMAD R27, R7, UR8, R24 ;  /* 0x00000008071b7c24 */ /* 0x000fc8000f8e0218 */
[----:B0-----:R-:W-:-:S05]  /*08f0*/  IMAD.WIDE.U32 R26, R27, 0x4, R16 ;  /* 0x000000041b1a7825 */ /* 0x001fca00078e0010 */
[----:B------:R-:W2:Y:S01]  /*0900*/  LDG.E R20, desc[UR6][R26.64] ;  /* 0x000000061a147981 */ /* 0x000ea2000c1e1900 */
[----:B-1----:R-:W-:-:S04]  /*0910*/  IMAD.WIDE.U32 R24, R24, 0x4, R18 ;  /* 0x0000000418187825 */ /* 0x002fc800078e0012 */
[----:B--2---:R-:W-:Y:S02]  /*0920*/  FFMA R11, R11, -5, R20 ;  /* 0xc0a000000b0b7823 */ /* 0x004fe40000000014 */
[----:B------:R-:W0:Y:S03]  /*0930*/  LDC.64 R20, c[0x0][0x3b0] ;  /* 0x0000ec00ff147b82 */ /* 0x000e260000000a00 */
[----:B------:R2:W-:Y:S04]  /*0940*/  STG.E desc[UR6][R26.64], R11 ;  /* 0x0000000b1a007986 */ /* 0x0005e8000c101906 */
[----:B------:R-:W3:Y:S04]  /*0950*/  LDG.E R22, desc[UR6][R12.64] ;  /* 0x000000060c167981 */ /* 0x000ee8000c1e1900 */
[----:B------:R-:W3:Y:S04]  /*0960*/  LDG.E R29, desc[UR6][R14.64] ;  /* 0x000000060e1d7981 */ /* 0x000ee8000c1e1900 */
[----:B------:R-:W4:Y:S01]  /*0970*/  LDG.E R24, desc[UR6][R24.64] ;  /* 0x0000000618187981 */ /* 0x000f22000c1e1900 */
[----:B------:R-:W-:-:S02]  /*0980*/  ISETP.NE.AND P0, PT, R6, 0x1, PT ;  /* 0x000000010600780c */ /* 0x000fc40003f05270 */
[----:B------:R-:W-:Y:S01]  /*0990*/  IADD3 R23, PT, PT, R7, R8, RZ ;  /* 0x0000000807177210 */ /* 0x000fe20007ffe0ff */
[----:B---3--:R-:W-:-:S04]  /*09a0*/  FADD R29, R22, -R29 ;  /* 0x8000001d161d7221 */ /* 0x008fc80000000000 */
[----:B0-----:R-:W-:-:S04]  /*09b0*/  IMAD.WIDE.U32 R22, R23, 0x4, R20 ;  /* 0x0000000417167825 */ /* 0x001fc800078e0014 */
[----:B----4-:R-:W-:-:S05]  /*09c0*/  FMUL R29, R24, R29 ;  /* 0x0000001d181d7220 */ /* 0x010fca0000400000 */
[----:B------:R2:W-:Y:S01]  /*09d0*/  REDG.E.ADD.F32.FTZ.RN.STRONG.GPU desc[UR6][R22.64], R29 ;  /* 0x0000001d160079a6 */ /* 0x0005e2000c12f306 */
[----:B------:R-:W-:Y:S05]  /*09e0*/  @!P0 BRA `(.L_x_90) ;  /* 0x0000000000888947 */ /* 0x000fea0003800000 */
[----:B------:R-:W-:Y:S01]  /*09f0*/  IMAD R24, R9, UR8, R3 ;  /* 0x0000000809187c24 */ /* 0x000fe2000f8e0203 */
[----:B------:R-:W3:Y:S03]  /*0a00*/  LDG.E R8, desc[UR6][R14.64] ;  /* 0x000000060e087981 */ /* 0x000ee6000c1e1900 */
[----:B--2---:R-:W-:-:S04]  /*0a10*/  IMAD R23, R7, UR8, R24 ;  /* 0x0000000807177c24 */ /* 0x004fc8000f8e0218 */
[----:B------:R-:W-:-:S05]  /*0a20*/  IMAD.WIDE.U32 R22, R23, 0x4, R16 ;  /* 0x0000000417167825 */ /* 0x000fca00078e0010 */
[----:B------:R-:W3:Y:S01]  /*0a30*/  LDG.E R11, desc[UR6][R22.64] ;  /* 0x00000006160b7981 */ /* 0x000ee2000c1e1900 */
[----:B------:R-:W-:-:S04]  /*0a40*/  IMAD.WIDE.U32 R24, R24, 0x4, R18 ;  /* 0x0000000418187825 */ /* 0x000fc800078e0012 */
[----:B---3--:R-:W-:-:S05]  /*0a50*/  FFMA R11, R8, -5, R11 ;  /* 0xc0a00000080b7823 */ /* 0x008fca000000000b */
[----:B------:R3:W-:Y:S04]  /*0a60*/  STG.E desc[UR6][R22.64], R11 ;  /* 0x0000000b16007986 */ /* 0x0007e8000c101906 */
[----:B------:R-:W2:Y:S04]  /*0a70*/  LDG.E R8, desc[UR6][R12.64] ;  /* 0x000000060c087981 */ /* 0x000ea8000c1e1900 */
[----:B------:R-:W2:Y:S04]  /*0a80*/  LDG.E R27, desc[UR6][R14.64] ;  /* 0x000000060e1b7981 */ /* 0x000ea8000c1e1900 */
[----:B------:R-:W4:Y:S01]  /*0a90*/  LDG.E R24, desc[UR6][R24.64] ;  /* 0x0000000618187981 */ /* 0x000f22000c1e1900 */
[----:B------:R-:W-:-:S02]  /*0aa0*/  ISETP.NE.AND P0, PT, R6, 0x2, PT ;  /* 0x000000020600780c */ /* 0x000fc40003f05270 */
[----:B------:R-:W-:Y:S01]  /*0ab0*/  IADD3 R9, PT, PT, R7, R9, RZ ;  /* 0x0000000907097210 */ /* 0x000fe20007ffe0ff */
[----:B--2---:R-:W-:-:S04]  /*0ac0*/  FADD R27, R8, -R27 ;  /* 0x8000001b081b7221 */ /* 0x004fc80000000000 */
[----:B------:R-:W-:-:S04]  /*0ad0*/  IMAD.WIDE.U32 R8, R9, 0x4, R20 ;  /* 0x0000000409087825 */ /* 0x000fc800078e0014 */
[----:B----4-:R-:W-:-:S05]  /*0ae0*/  FMUL R27, R24, R27 ;  /* 0x0000001b181b7220 */ /* 0x010fca0000400000 */
[----:B------:R3:W-:Y:S01]  /*0af0*/  REDG.E.ADD.F32.FTZ.RN.STRONG.GPU desc[UR6][R8.64], R27 ;  /* 0x0000001b080079a6 */ /* 0x0007e2000c12f306 */
[----:B------:R-:W-:Y:S05]  /*0b00*/  @!P0 BRA `(.L_x_90) ;  /* 0x0000000000408947 */ /* 0x000fea0003800000 */
[----:B------:R-:W-:Y:S01]  /*0b10*/  IMAD R6, R10, UR8, R3 ;  /* 0x000000080a067c24 */ /* 0x000fe2000f8e0203 */
[----:B---3--:R-:W2:Y:S03]  /*0b20*/  LDG.E R8, desc[UR6][R14.64] ;  /* 0x000000060e087981 */ /* 0x008ea6000c1e1900 */
[----:B------:R-:W-:-:S04]  /*0b30*/  IMAD R9, R7, UR8, R6 ;  /* 0x0000000807097c24 */ /* 0x000fc8000f8e0206 */
[----:B------:R-:W-:-:S05]  /*0b40*/  IMAD.WIDE.U32 R16, R9, 0x4, R16 ;  /* 0x0000000409107825 */ /* 0x000fca00078e0010 */
[----:B------:R-:W2:Y:S01]  /*0b50*/  LDG.E R9, desc[UR6][R16.64] ;  /* 0x0000000610097981 */ /* 0x000ea2000c1e1900 */
[----:B------:R-:W-:-:S04]  /*0b60*/  IMAD.WIDE.U32 R18, R6, 0x4, R18 ;  /* 0x0000000406127825 */ /* 0x000fc800078e0012 */
[----:B--2---:R-:W-:-:S05]  /*0b70*/  FFMA R9, R8, -5, R9 ;  /* 0xc0a0000008097823 */ /* 0x004fca0000000009 */
[----:B------:R4:W-:Y:S04]  /*0b80*/  STG.E desc[UR6][R16.64], R9 ;  /* 0x0000000910007986 */ /* 0x0009e8000c101906 */
[----:B------:R-:W2:Y:S04]  /*0b90*/  LDG.E R6, desc[UR6][R12.64] ;  /* 0x000000060c067981 */ /* 0x000ea8000c1e1900 */
[----:B------:R-:W2:Y:S04]  /*0ba0*/  LDG.E R23, desc[UR6][R14.64] ;  /* 0x000000060e177981 */ /* 0x000ea8000c1e1900 */
[----:B------:R-:W3:Y:S01]  /*0bb0*/  LDG.E R18, desc[UR6][R18.64] ;  /* 0x0000000612127981 */ /* 0x000ee2000c1e1900 */
[----:B------:R-:W-:-:S05]  /*0bc0*/  IADD3 R11, PT, PT, R7, R10, RZ ;  /* 0x0000000a070b7210 */ /* 0x000fca0007ffe0ff */
[----:B------:R-:W-:-:S04]  /*0bd0*/  IMAD.WIDE.U32 R20, R11, 0x4, R20 ;  /* 0x000000040b147825 */ /* 0x000fc800078e0014 */
[----:B--2---:R-:W-:-:S04]  /*0be0*/  FADD R23, R6, -R23 ;  /* 0x8000001706177221 */ /* 0x004fc80000000000 */
[----:B---3--:R-:W-:-:S05]  /*0bf0*/  FMUL R23, R18, R23 ;  /* 0x0000001712177220 */ /* 0x008fca0000400000 */
[----:B------:R4:W-:Y:S02]  /*0c00*/  REDG.E.ADD.F32.FTZ.RN.STRONG.GPU desc[UR6][R20.64], R23 ;  /* 0x00000017140079a6 */ /* 0x0009e4000c12f306 */
.L_x_90:
[----:B------:R-:W-:Y:S05]  /*0c10*/  BSYNC.RECONVERGENT B0 ;  /* 0x0000000000007941 */ /* 0x000fea0003800200 */
.L_x_89:
[----:B------:R-:W-:-:S04]  /*0c20*/  IADD3 R5, PT, PT, R5, 0x1, RZ ;  /* 0x0000000105057810 */ /* 0x000fc80007ffe0ff */
[----:B------:R-:W-:-:S13]  /*0c30*/  ISETP.NE.AND P0, PT, R5, R2, PT ;  /* 0x000000020500720c */ /* 0x000fda0003f05270 */
[----:B------:R-:W-:Y:S05]  /*0c40*/  @P0 BRA `(.L_x_93) ;  /* 0xfffffff4004c0947 */ /* 0x000fea000383ffff */
[----:B------:R-:W-:Y:S05]  /*0c50*/  EXIT ;  /* 0x000000000000794d */ /* 0x000fea0003800000 */
.L_x_94:
        /* <DEDUP_REMOVED lines=10> */
.L_x_118:


//--------------------- .text._Z7poissonjfP17curandStateXORWOWPfPjS2_ --------------------------
	.section	.text._Z7poissonjfP17curandStateXORWOWPfPjS2_,"ax",@progbits
	.align	128
        .global         _Z7poissonjfP17curandStateXORWOWPfPjS2_
        .type           _Z7poissonjfP17curandStateXORWOWPfPjS2_,@function
        .size           _Z7poissonjfP17curandStateXORWOWPfPjS2_,(.L_x_119 - _Z7poissonjfP17curandStateXORWOWPfPjS2_)
        .other          _Z7poissonjfP17curandStateXORWOWPfPjS2_,@"STO_CUDA_ENTRY STV_DEFAULT"
_Z7poissonjfP17curandStateXORWOWPfPjS2_:
.text._Z7poissonjfP17curandStateXORWOWPfPjS2_:
[----:B------:R-:W-:Y:S01]  /*0000*/  LDC R1, c[0x0][0x37c] ;  /* 0x0000df00ff017b82 */ /* 0x000fe20000000800 */
[----:B------:R-:W0:Y:S01]  /*0010*/  S2R R0, SR_TID.X ;  /* 0x0000000000007919 */ /* 0x000e220000002100 */
[----:B------:R-:W1:Y:S01]  /*0020*/  LDCU UR4, c[0x0][0x380] ;  /* 0x00007000ff0477ac */ /* 0x000e620008000800 */
[----:B------:R-:W-:Y:S01]  /*0030*/  BSSY.RECONVERGENT B0, `(.L_x_95) ;  /* 0x0000073000007945 */ /* 0x000fe20003800200 */
[----:B------:R-:W2:Y:S01]  /*0040*/  S2R R7, SR_CTAID.X ;  /* 0x0000000000077919 */ /* 0x000ea20000002500 */
[----:B------:R-:W3:Y:S01]  /*0050*/  LDCU.64 UR6, c[0x0][0x358] ;  /* 0x00006b00ff0677ac */ /* 0x000ee20008000a00 */
[----:B------:R-:W4:Y:S01]  /*0060*/  S2R R3, SR_CTAID.Y ;  /* 0x0000000000037919 */ /* 0x000f220000002600 */
[----:B0-----:R-:W-:-:S13]  /*0070*/  ISETP.NE.AND P0, PT, R0, RZ, PT ;  /* 0x000000ff0000720c */ /* 0x001fda0003f05270 */
[----:B------:R-:W0:Y:S01]  /*0080*/  @!P0 S2R R5, SR_CgaCtaId ;  /* 0x0000000000058919 */ /* 0x000e220000008800 */
[----:B------:R-:W-:-:S04]  /*0090*/  @!P0 MOV R2, 0x400 ;  /* 0x0000040000028802 */ /* 0x000fc80000000f00 */
[----:B0-----:R-:W-:Y:S01]  /*00a0*/  @!P0 LEA R4, R5, R2, 0x18 ;  /* 0x0000000205048211 */ /* 0x001fe200078ec0ff */
[----:B--2---:R-:W-:Y:S02]  /*00b0*/  IMAD R2, R7, 0x20, R0 ;  /* 0x0000002007027824 */ /* 0x004fe400078e0200 */
[----:B-1----:R-:W-:Y:S02]  /*00c0*/  IMAD.U32 R5, RZ, RZ, UR4 ;  /* 0x00000004ff057e24 */ /* 0x002fe4000f8e00ff */
[----:B------:R0:W-:Y:S01]  /*00d0*/  @!P0 STS [R4], RZ ;  /* 0x000000ff04008388 */ /* 0x0001e20000000800 */
[----:B------:R-:W-:Y:S02]  /*00e0*/  BAR.SYNC.DEFER_BLOCKING 0x0 ;  /* 0x0000000000007b1d */ /* 0x000fe40000010000 */
[----:B------:R-:W-:-:S13]  /*00f0*/  ISETP.GE.U32.AND P0, PT, R2, R5, PT ;  /* 0x000000050200720c */ /* 0x000fda0003f06070 */
[----:B0--34-:R-:W-:Y:S05]  /*0100*/  @P0 BRA `(.L_x_96) ;  /* 0x0000000400940947 */ /* 0x019fea0003800000 */
[----:B------:R-:W0:Y:S02]  /*0110*/  LDC.64 R12, c[0x0][0x390] ;  /* 0x0000e400ff0c7b82 */ /* 0x000e240000000a00 */
[----:B0-----:R-:W-:-:S06]  /*0120*/  IMAD.WIDE R12, R2, 0x4, R12 ;  /* 0x00000004020c7825 */ /* 0x001fcc00078e020c */
[----:B------:R-:W2:Y:S01]  /*0130*/  LDG.E R12, desc[UR6][R12.64] ;  /* 0x000000060c0c7981 */ /* 0x000ea2000c1e1900 */
[----:B------:R-:W-:Y:S01]  /*0140*/  BSSY.RECONVERGENT B1, `(.L_x_97) ;  /* 0x000005a000017945 */ /* 0x000fe20003800200 */
[----:B--2---:R-:W-:-:S13]  /*0150*/  FSETP.GTU.AND P0, PT, R12, RZ, PT ;  /* 0x000000ff0c00720b */ /* 0x004fda0003f0c000 */
[----:B------:R-:W-:Y:S05]  /*0160*/  @P0 BRA `(.L_x_98) ;  /* 0x00000004005c0947 */ /* 0x000fea0003800000 */
[----:B------:R-:W0:Y:S01]  /*0170*/  LDC.64 R6, c[0x0][0x388] ;  /* 0x0000e200ff067b82 */ /* 0x000e220000000a00 */
[----:B------:R-:W-:-:S04]  /*0180*/  IMAD R5, R3, R5, R2 ;  /* 0x0000000503057224 */ /* 0x000fc800078e0202 */
[----:B0-----:R-:W-:-:S05]  /*0190*/  IMAD.WIDE.U32 R4, R5, 0x30, R6 ;  /* 0x0000003005047825 */ /* 0x001fca00078e0006 */
[----:B------:R0:W5:Y:S04]  /*01a0*/  LDG.E.64 R6, desc[UR6][R4.64] ;  /* 0x0000000604067981 */ /* 0x000168000c1e1b00 */
[----:B------:R0:W5:Y:S04]  /*01b0*/  LDG.E.64 R8, desc[UR6][R4.64+0x8] ;  /* 0x0000080604087981 */ /* 0x000168000c1e1b00 */
[----:B------:R0:W5:Y:S01]  /*01c0*/  LDG.E.64 R10, desc[UR6][R4.64+0x10] ;  /* 0x00001006040a7981 */ /* 0x000162000c1e1b00 */
[----:B------:R-:W-:Y:S01]  /*01d0*/  BSSY.RECONVERGENT B2, `(.L_x_99) ;  /* 0x0000037000027945 */ /* 0x000fe20003800200 */
[----:B------:R-:W-:-:S07]  /*01e0*/  IMAD.MOV.U32 R13, RZ, RZ, RZ ;  /* 0x000000ffff0d7224 */ /* 0x000fce00078e00ff */
.L_x_103:
[----:B-----5:R-:W-:Y:S01]  /*01f0*/  SHF.R.U32.HI R14, RZ, 0x2, R7 ;  /* 0x00000002ff0e7819 */ /* 0x020fe20000011607 */
[----:B------:R-:W-:Y:S01]  /*0200*/  VIADD R6, R6, 0x587c5 ;  /* 0x000587c506067836 */ /* 0x000fe20000000000 */
[----:B------:R-:W-:Y:S01]  /*0210*/  BSSY.RELIABLE B3, `(.L_x_100) ;  /* 0x000002c000037945 */ /* 0x000fe20003800100 */
[----:B------:R-:W-:Y:S01]  /*0220*/  IMAD.MOV.U32 R18, RZ, RZ, 0x2f800000 ;  /* 0x2f800000ff127424 */ /* 0x000fe200078e00ff */
[----:B------:R-:W-:Y:S02]  /*0230*/  LOP3.LUT R14, R14, R7, RZ, 0x3c, !PT ;  /* 0x000000070e0e7212 */ /* 0x000fe400078e3cff */
[----:B------:R-:W-:-:S03]  /*0240*/  SHF.L.U32 R7, R11, 0x4, RZ ;  /* 0x000000040b077819 */ /* 0x000fc600000006ff */
[----:B------:R-:W-:-:S05]  /*0250*/  IMAD.SHL.U32 R15, R14, 0x2, RZ ;  /* 0x000000020e0f7824 */ /* 0x000fca00078e00ff */
[----:B------:R-:W-:Y:S01]  /*0260*/  LOP3.LUT R14, R14, R15, R7, 0x96, !PT ;  /* 0x0000000f0e0e7212 */ /* 0x000fe200078e9607 */
[----:B------:R-:W-:-:S03]  /*0270*/  IMAD.MOV.U32 R15, RZ, RZ, R11 ;  /* 0x000000ffff0f7224 */ /* 0x000fc600078e000b */
[----:B------:R-:W-:Y:S02]  /*0280*/  LOP3.LUT R19, R14, R11, RZ, 0x3c, !PT ;  /* 0x0000000b0e137212 */ /* 0x000fe400078e3cff */
[----:B------:R-:W-:Y:S02]  /*0290*/  MOV R14, R10 ;  /* 0x0000000a000e7202 */ /* 0x000fe40000000f00 */
[----:B------:R-:W-:-:S04]  /*02a0*/  IADD3 R7, PT, PT, R19, R6, RZ ;  /* 0x0000000613077210 */ /* 0x000fc80007ffe0ff */
[----:B------:R-:W-:-:S05]  /*02b0*/  I2FP.F32.U32 R7, R7 ;  /* 0x0000000700077245 */ /* 0x000fca0000201000 */
[----:B------:R-:W-:-:S04]  /*02c0*/  FFMA R18, R7, R18, 1.1641532182693481445e-10 ;  /* 0x2f00000007127423 */ /* 0x000fc80000000012 */
[----:B------:R-:W-:-:S07]  /*02d0*/  IMAD.MOV.U32 R10, RZ, RZ, R18 ;  /* 0x000000ffff0a7224 */ /* 0x000fce00078e0012 */
.L_x_102:
[----:B------:R-:W-:Y:S01]  /*02e0*/  SHF.R.U32.HI R7, RZ, 0x2, R8 ;  /* 0x00000002ff077819 */ /* 0x000fe20000011608 */
[----:B------:R-:W-:-:S03]  /*02f0*/  IMAD.MOV.U32 R17, RZ, RZ, R15 ;  /* 0x000000ffff117224 */ /* 0x000fc600078e000f */
[----:B------:R-:W-:Y:S01]  /*0300*/  LOP3.LUT R7, R7, R8, RZ, 0x3c, !PT ;  /* 0x0000000807077212 */ /* 0x000fe200078e3cff */
[----:B------:R-:W-:-:S03]  /*0310*/  IMAD.SHL.U32 R8, R19, 0x10, RZ ;  /* 0x0000001013087824 */ /* 0x000fc600078e00ff */
[----:B------:R-:W-:-:S04]  /*0320*/  SHF.L.U32 R11, R7, 0x1, RZ ;  /* 0x00000001070b7819 */ /* 0x000fc800000006ff */
[----:B------:R-:W-:Y:S01]  /*0330*/  LOP3.LUT R16, R7, R11, R8, 0x96, !PT ;  /* 0x0000000b07107212 */ /* 0x000fe200078e9608 */
[----:B------:R-:W-:-:S03]  /*0340*/  VIADD R8, R6, 0x587c5 ;  /* 0x000587c506087836 */ /* 0x000fc60000000000 */
[----:B------:R-:W-:Y:S01]  /*0350*/  LOP3.LUT R15, R16, R19, RZ, 0x3c, !PT ;  /* 0x00000013100f7212 */ /* 0x000fe200078e3cff */
[----:B------:R-:W-:-:S03]  /*0360*/  IMAD.MOV.U32 R16, RZ, RZ, 0x2f800000 ;  /* 0x2f800000ff107424 */ /* 0x000fc600078e00ff */
[----:B------:R-:W-:-:S04]  /*0370*/  IADD3 R7, PT, PT, R15, R8, RZ ;  /* 0x000000080f077210 */ /* 0x000fc80007ffe0ff */
[----:B------:R-:W-:-:S05]  /*0380*/  I2FP.F32.U32 R7, R7 ;  /* 0x0000000700077245 */ /* 0x000fca0000201000 */
[----:B------:R-:W-:Y:S01]  /*0390*/  FFMA R11, R7, R16, 1.1641532182693481445e-10 ;  /* 0x2f000000070b7423 */ /* 0x000fe20000000010 */
[----:B------:R-:W-:Y:S01]  /*03a0*/  IMAD.MOV.U32 R7, RZ, RZ, R14 ;  /* 0x000000ffff077224 */ /* 0x000fe200078e000e */
[----:B------:R-:W-:-:S03]  /*03b0*/  MOV R14, R19 ;  /* 0x00000013000e7202 */ /* 0x000fc60000000f00 */
[----:B------:R-:W-:-:S13]  /*03c0*/  FSETP.GEU.AND P0, PT, R10, R11, PT ;  /* 0x0000000b0a00720b */ /* 0x000fda0003f0e000 */
[----:B------:R-:W-:Y:S05]  /*03d0*/  @!P0 BREAK.RELIABLE B3 ;  /* 0x0000000000038942 */ /* 0x000fea0003800100 */
[----:B------:R-:W-:Y:S05]  /*03e0*/  @!P0 BRA `(.L_x_101) ;  /* 0x0000000000548947 */ /* 0x000fea0003800000 */
[----:B------:R-:W-:Y:S02]  /*03f0*/  SHF.R.U32.HI R8, RZ, 0x2, R9 ;  /* 0x00000002ff087819 */ /* 0x000fe40000011609 */
[----:B------:R-:W-:Y:S02]  /*0400*/  IADD3 R6, PT, PT, R6, 0xb0f8a, RZ ;  /* 0x000b0f8a06067810 */ /* 0x000fe40007ffe0ff */
[----:B------:R-:W-:Y:S01]  /*0410*/  LOP3.LUT R8, R8, R9, RZ, 0x3c, !PT ;  /* 0x0000000908087212 */ /* 0x000fe200078e3cff */
[----:B------:R-:W-:-:S04]  /*0420*/  IMAD.SHL.U32 R9, R15, 0x10, RZ ;  /* 0x000000100f097824 */ /* 0x000fc800078e00ff */
[----:B------:R-:W-:-:S05]  /*0430*/  IMAD.SHL.U32 R10, R8, 0x2, RZ ;  /* 0x00000002080a7824 */ /* 0x000fca00078e00ff */
[----:B------:R-:W-:Y:S02]  /*0440*/  LOP3.LUT R10, R8, R10, R9, 0x96, !PT ;  /* 0x0000000a080a7212 */ /* 0x000fe400078e9609 */
[----:B------:R-:W-:Y:S02]  /*0450*/  MOV R9, R17 ;  /* 0x0000001100097202 */ /* 0x000fe40000000f00 */
[----:B------:R-:W-:-:S05]  /*0460*/  LOP3.LUT R19, R10, R15, RZ, 0x3c, !PT ;  /* 0x0000000f0a137212 */ /* 0x000fca00078e3cff */
[----:B------:R-:W-:-:S05]  /*0470*/  IMAD.IADD R8, R19, 0x1, R6 ;  /* 0x0000000113087824 */ /* 0x000fca00078e0206 */
[----:B------:R-:W-:-:S05]  /*0480*/  I2FP.F32.U32 R8, R8 ;  /* 0x0000000800087245 */ /* 0x000fca0000201000 */
[----:B------:R-:W-:Y:S01]  /*0490*/  FFMA R10, R8, R16, 1.1641532182693481445e-10 ;  /* 0x2f000000080a7423 */ /* 0x000fe20000000010 */
[----:B------:R-:W-:-:S04]  /*04a0*/  IMAD.MOV.U32 R8, RZ, RZ, R7 ;  /* 0x000000ffff087224 */ /* 0x000fc800078e0007 */
[----:B------:R-:W-:-:S13]  /*04b0*/  FSETP.GE.AND P0, PT, R10, R11, PT ;  /* 0x0000000b0a00720b */ /* 0x000fda0003f06000 */
[----:B------:R-:W-:Y:S05]  /*04c0*/  @!P0 BRA `(.L_x_102) ;  /* 0xfffffffc00848947 */ /* 0x000fea000383ffff */
[----:B------:R-:W-:Y:S05]  /*04d0*/  BSYNC.RELIABLE B3 ;  /* 0x0000000000037941 */ /* 0x000fea0003800100 */
.L_x_100:
[----:B------:R-:W-:Y:S01]  /*04e0*/  FADD R13, R13, 1 ;  /* 0x3f8000000d0d7421 */ /* 0x000fe20000000000 */
[----:B------:R-:W-:Y:S01]  /*04f0*/  IMAD.MOV.U32 R11, RZ, RZ, R19 ;  /* 0x000000ffff0b7224 */ /* 0x000fe200078e0013 */
[----:B------:R-:W-:Y:S01]  /*0500*/  MOV R9, R14 ;  /* 0x0000000e00097202 */ /* 0x000fe20000000f00 */
[----:B------:R-:W-:Y:S02]  /*0510*/  IMAD.MOV.U32 R10, RZ, RZ, R15 ;  /* 0x000000ffff0a7224 */ /* 0x000fe400078e000f */
[----:B------:R-:W-:Y:S01]  /*0520*/  IMAD.MOV.U32 R8, RZ, RZ, R17 ;  /* 0x000000ffff087224 */ /* 0x000fe200078e0011 */
[----:B------:R-:W-:Y:S06]  /*0530*/  BRA `(.L_x_103) ;  /* 0xfffffffc002c7947 */ /* 0x000fec000383ffff */
.L_x_101:
[----:B------:R-:W-:Y:S05]  /*0540*/  BSYNC.RECONVERGENT B2 ;  /* 0x0000000000027941 */ /* 0x000fea0003800200 */
.L_x_99:
[----:B------:R-:W1:Y:S01]  /*0550*/  S2R R6, SR_LANEID ;  /* 0x0000000000067919 */ /* 0x000e620000000000 */
[----:B------:R-:W2:Y:S01]  /*0560*/  S2UR UR5, SR_CgaCtaId ;  /* 0x00000000000579c3 */ /* 0x000ea20000008800 */
[----:B------:R-:W-:Y:S01]  /*0570*/  VOTEU.ANY UR8, UPT, PT ;  /* 0x0000000000087886 */ /* 0x000fe200038e0100 */
[----:B------:R-:W-:Y:S01]  /*0580*/  UMOV UR4, 0x400 ;  /* 0x0000040000047882 */ /* 0x000fe20000000000 */
[----:B------:R-:W1:Y:S01]  /*0590*/  FLO.U32 R11, UR8 ;  /* 0x00000008000b7d00 */ /* 0x000e6200080e0000 */
[----:B------:R-:W3:Y:S01]  /*05a0*/  S2R R16, SR_LTMASK ;  /* 0x0000000000107919 */ /* 0x000ee20000003900 */
[----:B------:R-:W-:Y:S01]  /*05b0*/  FADD R13, R18, R13 ;  /* 0x0000000d120d7221 */ /* 0x000fe20000000000 */
[----:B------:R-:W-:Y:S05]  /*05c0*/  STG.E.64 desc[UR6][R4.64+0x10], R14 ;  /* 0x0000100e04007986 */ /* 0x000fea000c101b06 */
[----:B------:R-:W4:Y:S01]  /*05d0*/  POPC R10, UR8 ;  /* 0x00000008000a7d09 */ /* 0x000f220008000000 */
[----:B------:R-:W-:Y:S01]  /*05e0*/  STG.E.64 desc[UR6][R4.64], R8 ;  /* 0x0000000804007986 */ /* 0x000fe2000c101b06 */
[----:B--2---:R-:W-:-:S02]  /*05f0*/  ULEA UR9, UR5, UR4, 0x18 ;  /* 0x0000000405097291 */ /* 0x004fc4000f8ec0ff */
[----:B------:R-:W-:-:S04]  /*0600*/  UIADD3 UR4, UPT, UPT, UR4, 0x4, URZ ;  /* 0x0000000404047890 */ /* 0x000fc8000fffe0ff */
[----:B------:R-:W-:Y:S01]  /*0610*/  ULEA UR4, UR5, UR4, 0x18 ;  /* 0x0000000405047291 */ /* 0x000fe2000f8ec0ff */
[----:B-1----:R-:W-:Y:S02]  /*0620*/  ISETP.EQ.U32.AND P0, PT, R11, R6, PT ;  /* 0x000000060b00720c */ /* 0x002fe40003f02070 */
[----:B---3--:R-:W-:Y:S02]  /*0630*/  LOP3.LUT R19, R16, UR8, RZ, 0xc0, !PT ;  /* 0x0000000810137c12 */ /* 0x008fe4000f8ec0ff */
[----:B------:R-:W-:-:S04]  /*0640*/  MOV R16, R7 ;  /* 0x0000000700107202 */ /* 0x000fc80000000f00 */
[----:B------:R-:W1:Y:S01]  /*0650*/  POPC R19, R19 ;  /* 0x0000001300137309 */ /* 0x000e620000000000 */
[----:B------:R-:W-:Y:S04]  /*0660*/  STG.E.64 desc[UR6][R4.64+0x8], R16 ;  /* 0x0000081004007986 */ /* 0x000fe8000c101b06 */
[----:B----4-:R-:W2:Y:S04]  /*0670*/  @P0 ATOMS.ADD R10, [UR9], R10 ;  /* 0x0000000aff0a098c */ /* 0x010ea80008000009 */
[----:B--2---:R-:W1:Y:S02]  /*0680*/  SHFL.IDX PT, R6, R10, R11, 0x1f ;  /* 0x00001f0b0a067589 */ /* 0x004e6400000e0000 */
[----:B-1----:R-:W-:-:S05]  /*0690*/  IMAD.IADD R6, R6, 0x1, R19 ;  /* 0x0000000106067824 */ /* 0x002fca00078e0213 */
[----:B------:R-:W-:Y:S01]  /*06a0*/  LEA R7, R6, UR4, 0x2 ;  /* 0x0000000406077c11 */ /* 0x000fe2000f8e10ff */
[----:B------:R-:W1:Y:S04]  /*06b0*/  LDCU UR4, c[0x0][0x384] ;  /* 0x00007080ff0477ac */ /* 0x000e680008000800 */
[----:B------:R2:W-:Y:S02]  /*06c0*/  STS [R7], R2 ;  /* 0x0000000207007388 */ /* 0x0005e40000000800 */
[----:B-12---:R-:W-:-:S07]  /*06d0*/  FFMA R12, R13, UR4, R12 ;  /* 0x000000040d0c7c23 */ /* 0x006fce000800000c */
.L_x_98:
[----:B------:R-:W-:Y:S05]  /*06e0*/  BSYNC.RECONVERGENT B1 ;  /* 0x0000000000017941 */ /* 0x000fea0003800200 */
.L_x_97:
[----:B------:R-:W0:Y:S01]  /*06f0*/  LDCU UR4, c[0x0][0x380] ;  /* 0x00007000ff0477ac */ /* 0x000e220008000800 */
[----:B------:R-:W1:Y:S01]  /*0700*/  LDC.64 R6, c[0x0][0x390] ;  /* 0x0000e400ff067b82 */ /* 0x000e620000000a00 */
[----:B------:R-:W-:Y:S01]  /*0710*/  FADD R9, R12, -1 ;  /* 0xbf8000000c097421 */ /* 0x000fe20000000000 */
[----:B0-----:R-:W-:-:S04]  /*0720*/  IMAD.U32 R5, RZ, RZ, UR4 ;  /* 0x00000004ff057e24 */ /* 0x001fc8000f8e00ff */
[----:B------:R-:W-:-:S04]  /*0730*/  IMAD R11, R3, R5, R2 ;  /* 0x00000005030b7224 */ /* 0x000fc800078e0202 */
[----:B-1----:R-:W-:-:S05]  /*0740*/  IMAD.WIDE.U32 R6, R11, 0x4, R6 ;  /* 0x000000040b067825 */ /* 0x002fca00078e0006 */
[----:B------:R0:W-:Y:S02]  /*0750*/  STG.E desc[UR6][R6.64], R9 ;  /* 0x0000000906007986 */ /* 0x0001e4000c101906 */
.L_x_96:
[----:B------:R-:W-:Y:S05]  /*0760*/  BSYNC.RECONVERGENT B0 ;  /* 0x0000000000007941 */ /* 0x000fea0003800200 */
.L_x_95:
[----:B------:R-:W-:Y:S05]  /*0770*/  WARPSYNC.ALL ;  /* 0x0000000000007948 */ /* 0x000fea0003800000 */
[----:B------:R-:W1:Y:S08]  /*0780*/  S2UR UR9, SR_CgaCtaId ;  /* 0x00000000000979c3 */ /* 0x000e700000008800 */
[----:B------:R-:W-:Y:S06]  /*0790*/  BAR.SYNC.DEFER_BLOCKING 0x0 ;  /* 0x0000000000007b1d */ /* 0x000fec0000010000 */
[----:B------:R-:W-:Y:S01]  /*07a0*/  UMOV UR8, 0x400 ;  /* 0x0000040000087882 */ /* 0x000fe20000000000 */
[----:B------:R-:W-:Y:S01]  /*07b0*/  BSSY.RECONVERGENT B0, `(.L_x_104) ;  /* 0x0000015000007945 */ /* 0x000fe20003800200 */
[----:B-1----:R-:W-:-:S09]  /*07c0*/  ULEA UR10, UR9, UR8, 0x18 ;  /* 0x00000008090a7291 */ /* 0x002fd2000f8ec0ff */
[----:B------:R-:W1:Y:S02]  /*07d0*/  LDS R2, [UR10] ;  /* 0x0000000aff027984 */ /* 0x000e640008000800 */
[----:B-1----:R-:W-:-:S04]  /*07e0*/  ISETP.NE.AND P0, PT, R2, RZ, PT ;  /* 0x000000ff0200720c */ /* 0x002fc80003f05270 */
[----:B------:R-:W-:-:S13]  /*07f0*/  ISETP.NE.OR P0, PT, R0, RZ, !P0 ;  /* 0x000000ff0000720c */ /* 0x000fda0004705670 */
[----:B------:R-:W-:Y:S05]  /*0800*/  @P0 BRA `(.L_x_105) ;  /* 0x00000000003c0947 */ /* 0x000fea0003800000 */
[----:B0-----:R-:W0:Y:S01]  /*0810*/  S2R R9, SR_LANEID ;  /* 0x0000000000097919 */ /* 0x001e220000000000 */
[----:B------:R-:W-:Y:S01]  /*0820*/  VOTEU.ANY UR4, UPT, PT ;  /* 0x0000000000047886 */ /* 0x000fe200038e0100 */
[----:B------:R-:W1:Y:S01]  /*0830*/  LDC.64 R6, c[0x0][0x398] ;  /* 0x0000e600ff067b82 */ /* 0x000e620000000a00 */
[----:B------:R-:W0:Y:S01]  /*0840*/  FLO.U32 R4, UR4 ;  /* 0x0000000400047d00 */ /* 0x000e2200080e0000 */
[----:B------:R-:W-:Y:S01]  /*0850*/  UPOPC UR5, UR4 ;  /* 0x00000004000572bf */ /* 0x000fe20008000000 */
[----:B-1----:R-:W-:Y:S01]  /*0860*/  IMAD.WIDE.U32 R6, R3, 0x4, R6 ;  /* 0x0000000403067825 */ /* 0x002fe200078e0006 */
[----:B0-----:R-:W-:-:S04]  /*0870*/  ISETP.EQ.U32.AND P0, PT, R4, R9, PT ;  /* 0x000000090400720c */ /* 0x001fc80003f02070 */
[----:B------:R-:W-:-:S09]  /*0880*/  IMAD R9, R2, UR5, RZ ;  /* 0x0000000502097c24 */ /* 0x000fd2000f8e02ff */
[----:B------:R-:W2:Y:S01]  /*0890*/  @P0 ATOMG.E.ADD.STRONG.GPU PT, R7, desc[UR6][R6.64], R9 ;  /* 0x80000009060709a8 */ /* 0x000ea200081ef106 */
[----:B------:R-:W0:Y:S02]  /*08a0*/  S2R R8, SR_LTMASK ;  /* 0x0000000000087919 */ /* 0x000e240000003900 */
[----:B0-----:R-:W-:-:S06]  /*08b0*/  LOP3.LUT R8, R8, UR4, RZ, 0xc0, !PT ;  /* 0x0000000408087c12 */ /* 0x001fcc000f8ec0ff */
[----:B------:R-:W0:Y:S01]  /*08c0*/  POPC R8, R8 ;  /* 0x0000000800087309 */ /* 0x000e220000000000 */
[----:B--2---:R-:W0:Y:S02]  /*08d0*/  SHFL.IDX PT, R11, R7, R4, 0x1f ;  /* 0x00001f04070b7589 */ /* 0x004e2400000e0000 */
[----:B0-----:R-:W-:-:S05]  /*08e0*/  IMAD R2, R2, R8, R11 ;  /* 0x0000000802027224 */ /* 0x001fca00078e020b */
[----:B------:R1:W-:Y:S02]  /*08f0*/  STS [UR10+0x84], R2 ;  /* 0x00008402ff007988 */ /* 0x0003e4000800080a */
.L_x_105:
[----:B------:R-:W-:Y:S05]  /*0900*/  BSYNC.RECONVERGENT B0 ;  /* 0x0000000000007941 */ /* 0x000fea0003800200 */
.L_x_104:
[----:B------:R-:W-:Y:S06]  /*0910*/  BAR.SYNC.DEFER_BLOCKING 0x0 ;  /* 0x0000000000007b1d */ /* 0x000fec0000010000 */
[----:B0-----:R-:W0:Y:S02]  /*0920*/  LDS R7, [UR10] ;  /* 0x0000000aff077984 */ /* 0x001e240008000800 */
[----:B0-----:R-:W-:-:S13]  /*0930*/  ISETP.GE.U32.AND P0, PT, R0, R7, PT ;  /* 0x000000070000720c */ /* 0x001fda0003f06070 */
[----:B------:R-:W-:Y:S05]  /*0940*/  @P0 EXIT ;  /* 0x000000000000094d */ /* 0x000fea0003800000 */
[----:B------:R-:W-:Y:S01]  /*0950*/  UIADD3 UR4, UPT, UPT, UR8, 0x4, URZ ;  /* 0x0000000408047890 */ /* 0x000fe2000fffe0ff */
[----:B-1----:R-:W0:Y:S01]  /*0960*/  LDS R2, [UR10+0x84] ;  /* 0x0000840aff027984 */ /* 0x002e220008000800 */
[----:B------:R-:W1:Y:S01]  /*0970*/  LDC.64 R6, c[0x0][0x3a0] ;  /* 0x0000e800ff067b82 */ /* 0x000e620000000a00 */
[----:B------:R-:W-:Y:S01]  /*0980*/  IMAD R3, R3, R5, R0 ;  /* 0x0000000503037224 */ /* 0x000fe200078e0200 */
[----:B------:R-:W-:-:S06]  /*0990*/  ULEA UR4, UR9, UR4, 0x18 ;  /* 0x0000000409047291 */ /* 0x000fcc000f8ec0ff */
[----:B------:R-:W-:-:S05]  /*09a0*/  LEA R4, R0, UR4, 0x2 ;  /* 0x0000000400047c11 */ /* 0x000fca000f8e10ff */
[----:B------:R-:W2:Y:S01]  /*09b0*/  LDS R9, [R4] ;  /* 0x0000000004097984 */ /* 0x000ea20000000800 */
[----:B0-----:R-:W-:-:S05]  /*09c0*/  IADD3 R3, PT, PT, R2, R3, RZ ;  /* 0x0000000302037210 */ /* 0x001fca0007ffe0ff */
[----:B-1----:R-:W-:-:S05]  /*09d0*/  IMAD.WIDE.U32 R2, R3, 0x4, R6 ;  /* 0x0000000403027825 */ /* 0x002fca00078e0006 */
[----:B--2---:R-:W-:Y:S01]  /*09e0*/  STG.E desc[UR6][R2.64], R9 ;  /* 0x0000000902007986 */ /* 0x004fe2000c101906 */
[----:B------:R-:W-:Y:S05]  /*09f0*/  EXIT ;  /* 0x000000000000794d */ /* 0x000fea0003800000 */
.L_x_106:
        /* <DEDUP_REMOVED lines=16> */
.L_x_119:


//--------------------- .text._Z22initPoissonTimeToSpikejfP17curandStateXORWOWPf --------------------------
	.section	.text._Z22initPoissonTimeToSpikejfP17curandStateXORWOWPf,"ax",@progbits
	.align	128
        .global         _Z22initPoissonTimeToSpikejfP17curandStateXORWOWPf
        .type           _Z22initPoissonTimeToSpikejfP17curandStateXORWOWPf,@function
        .size           _Z22initPoissonTimeToSpikejfP17curandStateXORWOWPf,(.L_x_120 - _Z22initPoissonTimeToSpikejfP17curandStateXORWOWPf)
        .other          _Z22initPoissonTimeToSpikejfP17curandStateXORWOWPf,@"STO_CUDA_ENTRY STV_DEFAULT"
_Z22initPoissonTimeToSpikejfP17curandStateXORWOWPf:
.text._Z22initPoissonTimeToSpikejfP17curandStateXORWOWPf:
        /* <DEDUP_REMOVED lines=9> */
[----:B0-----:R-:W-:-:S05]  /*0090*/  IMAD.WIDE R2, R0, 0x30, R2 ;  /* 0x0000003000027825 */ /* 0x001fca00078e0202 */
[----:B-1----:R0:W5:Y:S04]  /*00a0*/  LDG.E.64 R4, desc[UR4][R2.64] ;  /* 0x0000000402047981 */ /* 0x002168000c1e1b00 */
[----:B------:R0:W5:Y:S04]  /*00b0*/  LDG.E.64 R6, desc[UR4][R2.64+0x8] ;  /* 0x0000080402067981 */ /* 0x000168000c1e1b00 */
[----:B------:R0:W5:Y:S01]  /*00c0*/  LDG.E.64 R8, desc[UR4][R2.64+0x10] ;  /* 0x0000100402087981 */ /* 0x000162000c1e1b00 */
[----:B------:R-:W-:Y:S01]  /*00d0*/  BSSY.RECONVERGENT B0, `(.L_x_107) ;  /* 0x0000037000007945 */ /* 0x000fe20003800200 */
[----:B------:R-:W-:-:S07]  /*00e0*/  IMAD.MOV.U32 R12, RZ, RZ, RZ ;  /* 0x000000ffff0c7224 */ /* 0x000fce00078e00ff */
.L_x_111:
[----:B-----5:R-:W-:Y:S01]  /*00f0*/  SHF.R.U32.HI R10, RZ, 0x2, R5 ;  /* 0x00000002ff0a7819 */ /* 0x020fe20000011605 */
[----:B------:R-:W-:Y:S01]  /*0100*/  VIADD R4, R4, 0x587c5 ;  /* 0x000587c504047836 */ /* 0x000fe20000000000 */
[----:B------:R-:W-:Y:S02]  /*0110*/  BSSY.RELIABLE B1, `(.L_x_108) ;  /* 0x000002c000017945 */ /* 0x000fe40003800100 */
[----:B------:R-:W-:Y:S02]  /*0120*/  LOP3.LUT R10, R10, R5, RZ, 0x3c, !PT ;  /* 0x000000050a0a7212 */ /* 0x000fe400078e3cff */
[----:B------:R-:W-:-:S03]  /*0130*/  SHF.L.U32 R5, R9, 0x4, RZ ;  /* 0x0000000409057819 */ /* 0x000fc600000006ff */
[----:B------:R-:W-:-:S05]  /*0140*/  IMAD.SHL.U32 R11, R10, 0x2, RZ ;  /* 0x000000020a0b7824 */ /* 0x000fca00078e00ff */
[----:B------:R-:W-:Y:S01]  /*0150*/  LOP3.LUT R10, R10, R11, R5, 0x96, !PT ;  /* 0x0000000b0a0a7212 */ /* 0x000fe200078e9605 */
[----:B------:R-:W-:-:S03]  /*0160*/  IMAD.MOV.U32 R11, RZ, RZ, R9 ;  /* 0x000000ffff0b7224 */ /* 0x000fc600078e0009 */
[----:B------:R-:W-:Y:S01]  /*0170*/  LOP3.LUT R17, R10, R9, RZ, 0x3c, !PT ;  /* 0x000000090a117212 */ /* 0x000fe200078e3cff */
[----:B------:R-:W-:-:S03]  /*0180*/  IMAD.MOV.U32 R10, RZ, RZ, 0x2f800000 ;  /* 0x2f800000ff0a7424 */ /* 0x000fc600078e00ff */
[----:B------:R-:W-:-:S04]  /*0190*/  IADD3 R5, PT, PT, R17, R4, RZ ;  /* 0x0000000411057210 */ /* 0x000fc80007ffe0ff */
[----:B------:R-:W-:-:S05]  /*01a0*/  I2FP.F32.U32 R5, R5 ;  /* 0x0000000500057245 */ /* 0x000fca0000201000 */
[----:B------:R-:W-:Y:S01]  /*01b0*/  FFMA R15, R5, R10, 1.1641532182693481445e-10 ;  /* 0x2f000000050f7423 */ /* 0x000fe2000000000a */
[----:B------:R-:W-:-:S03]  /*01c0*/  MOV R10, R8 ;  /* 0x00000008000a7202 */ /* 0x000fc60000000f00 */
[----:B------:R-:W-:-:S07]  /*01d0*/  IMAD.MOV.U32 R8, RZ, RZ, R15 ;  /* 0x000000ffff087224 */ /* 0x000fce00078e000f */
.L_x_110:
        /* <DEDUP_REMOVED lines=22> */
[----:B------:R-:W-:Y:S01]  /*0340*/  LOP3.LUT R8, R6, R8, R7, 0x96, !PT ;  /* 0x0000000806087212 */ /* 0x000fe200078e9607 */
[----:B------:R-:W-:-:S03]  /*0350*/  IMAD.MOV.U32 R7, RZ, RZ, R13 ;  /* 0x000000ffff077224 */ /* 0x000fc600078e000d */
[----:B------:R-:W-:-:S05]  /*0360*/  LOP3.LUT R17, R8, R11, RZ, 0x3c, !PT ;  /* 0x0000000b08117212 */ /* 0x000fca00078e3cff */
[----:B------:R-:W-:-:S05]  /*0370*/  IMAD.IADD R6, R17, 0x1, R4 ;  /* 0x0000000111067824 */ /* 0x000fca00078e0204 */
[----:B------:R-:W-:-:S05]  /*0380*/  I2FP.F32.U32 R6, R6 ;  /* 0x0000000600067245 */ /* 0x000fca0000201000 */
[----:B------:R-:W-:Y:S01]  /*0390*/  FFMA R8, R6, R14, 1.1641532182693481445e-10 ;  /* 0x2f00000006087423 */ /* 0x000fe2000000000e */
[----:B------:R-:W-:-:S04]  /*03a0*/  MOV R6, R5 ;  /* 0x0000000500067202 */ /* 0x000fc80000000f00 */
[----:B------:R-:W-:-:S13]  /*03b0*/  FSETP.GE.AND P0, PT, R8, R9, PT ;  /* 0x000000090800720b */ /* 0x000fda0003f06000 */
[----:B------:R-:W-:Y:S05]  /*03c0*/  @!P0 BRA `(.L_x_110) ;  /* 0xfffffffc00848947 */ /* 0x000fea000383ffff */
[----:B------:R-:W-:Y:S05]  /*03d0*/  BSYNC.RELIABLE B1 ;  /* 0x0000000000017941 */ /* 0x000fea0003800100 */
.L_x_108:
[----:B------:R-:W-:Y:S01]  /*03e0*/  FADD R12, R12, 1 ;  /* 0x3f8000000c0c7421 */ /* 0x000fe20000000000 */
[----:B------:R-:W-:Y:S01]  /*03f0*/  MOV R9, R17 ;  /* 0x0000001100097202 */ /* 0x000fe20000000f00 */
[----:B------:R-:W-:Y:S01]  /*0400*/  IMAD.MOV.U32 R8, RZ, RZ, R11 ;  /* 0x000000ffff087224 */ /* 0x000fe200078e000b */
[----:B------:R-:W-:Y:S01]  /*0410*/  MOV R7, R10 ;  /* 0x0000000a00077202 */ /* 0x000fe20000000f00 */
[----:B------:R-:W-:Y:S01]  /*0420*/  IMAD.MOV.U32 R6, RZ, RZ, R13 ;  /* 0x000000ffff067224 */ /* 0x000fe200078e000d */
[----:B------:R-:W-:Y:S06]  /*0430*/  BRA `(.L_x_111) ;  /* 0xfffffffc002c7947 */ /* 0x000fec000383ffff */
.L_x_109:
[----:B------:R-:W-:Y:S05]  /*0440*/  BSYNC.RECONVERGENT B0 ;  /* 0x0000000000007941 */ /* 0x000fea0003800200 */
.L_x_107:
[----:B------:R-:W-:Y:S05]  /*0450*/  WARPSYNC.ALL ;  /* 0x0000000000007948 */ /* 0x000fea0003800000 */
[----:B------:R-:W1:Y:S01]  /*0460*/  LDC.64 R8, c[0x0][0x390] ;  /* 0x0000e400ff087b82 */ /* 0x000e620000000a00 */
[----:B------:R-:W2:Y:S01]  /*0470*/  LDCU UR6, c[0x0][0x384] ;  /* 0x00007080ff0677ac */ /* 0x000ea20008000800 */
[----:B------:R-:W-:Y:S01]  /*0480*/  FADD R15, R15, R12 ;  /* 0x0000000c0f0f7221 */ /* 0x000fe20000000000 */
[----:B------:R-:W-:Y:S01]  /*0490*/  MOV R12, R5 ;  /* 0x00000005000c7202 */ /* 0x000fe20000000f00 */
[----:B------:R-:W-:Y:S04]  /*04a0*/  STG.E.64 desc[UR4][R2.64+0x10], R10 ;  /* 0x0000100a02007986 */ /* 0x000fe8000c101b04 */
[----:B------:R-:W-:Y:S04]  /*04b0*/  STG.E.64 desc[UR4][R2.64+0x8], R12 ;  /* 0x0000080c02007986 */ /* 0x000fe8000c101b04 */
[----:B------:R-:W-:Y:S01]  /*04c0*/  STG.E.64 desc[UR4][R2.64], R6 ;  /* 0x0000000602007986 */ /* 0x000fe2000c101b04 */
[----:B--2---:R-:W-:Y:S01]  /*04d0*/  FMUL R15, R15, UR6 ;  /* 0x000000060f0f7c20 */ /* 0x004fe20008400000 */
[----:B-1----:R-:W-:-:S05]  /*04e0*/  IMAD.WIDE R8, R0, 0x4, R8 ;  /* 0x0000000400087825 */ /* 0x002fca00078e0208 */
[----:B------:R-:W-:Y:S01]  /*04f0*/  STG.E desc[UR4][R8.64], R15 ;  /* 0x0000000f08007986 */ /* 0x000fe2000c101904 */
[----:B------:R-:W-:Y:S05]  /*0500*/  EXIT ;  /* 0x000000000000794d */ /* 0x000fea0003800000 */
.L_x_112:
        /* <DEDUP_REMOVED lines=15> */
.L_x_120:


//--------------------- .nv.global.init           --------------------------
	.section	.nv.global.init,"aw",@progbits
	.align	4
.nv.global.init:
	.type		mrg32k3aM1SubSeq,@object
	.size		mrg32k3aM1SubSeq,(mrg32k3aM2SubSeq - mrg32k3aM1SubSeq)
mrg32k3aM1SubSeq:
        /*0000*/ 	.byte	0x0b, 0xcc, 0xee, 0x04, 0x73, 0x29, 0x8b, 0x6f, 0xf6, 0x53, 0x03, 0xf6, 0x23, 0xf6, 0xea, 0xda
        /* <DEDUP_REMOVED lines=125> */
	.type		mrg32k3aM2SubSeq,@object
	.size		mrg32k3aM2SubSeq,(mrg32k3aM1 - mrg32k3aM2SubSeq)
mrg32k3aM2SubSeq:
        /* <DEDUP_REMOVED lines=126> */
	.type		mrg32k3aM1,@object
	.size		mrg32k3aM1,(mrg32k3aM1Seq - mrg32k3aM1)
mrg32k3aM1:
        /* <DEDUP_REMOVED lines=144> */
	.type		mrg32k3aM1Seq,@object
	.size		mrg32k3aM1Seq,(mrg32k3aM2 - mrg32k3aM1Seq)
mrg32k3aM1Seq:
        /* <DEDUP_REMOVED lines=144> */
	.type		mrg32k3aM2,@object
	.size		mrg32k3aM2,(mrg32k3aM2Seq - mrg32k3aM2)
mrg32k3aM2:
        /* <DEDUP_REMOVED lines=144> */
	.type		mrg32k3aM2Seq,@object
	.size		mrg32k3aM2Seq,(precalc_xorwow_matrix - mrg32k3aM2Seq)
mrg32k3aM2Seq:
        /* <DEDUP_REMOVED lines=144> */
	.type		precalc_xorwow_matrix,@object
	.size		precalc_xorwow_matrix,(precalc_xorwow_offset_matrix - precalc_xorwow_matrix)
precalc_xorwow_matrix:
        /* <DEDUP_REMOVED lines=6400> */
	.type		precalc_xorwow_offset_matrix,@object
	.size		precalc_xorwow_offset_matrix,(.L_1 - precalc_xorwow_offset_matrix)
precalc_xorwow_offset_matrix:
        /* <DEDUP_REMOVED lines=6400> */
.L_1:


//--------------------- .nv.shared.reserved.0     --------------------------
	.section	.nv.shared.reserved.0,"aw",@nobits
	.weak		__nv_reservedSMEM_offset_0_alias
	.size		__nv_reservedSMEM_offset_0_alias, 0, 64
	.other		__nv_reservedSMEM_offset_0_alias,@"STO_CUDA_RESERVED_SHARED STV_DEFAULT"
__nv_reservedSMEM_offset_0_alias:
	.zero		0
	.zero		64


//--------------------- .nv.shared._Z19warpReductionLiftedjjPKjS0_PKfS2_S2_PfS3_ --------------------------
	.section	.nv.shared._Z19warpReductionLiftedjjPKjS0_PKfS2_S2_PfS3_,"aw",@nobits
	.sectionflags	@""
	.align	4
.nv.shared._Z19warpReductionLiftedjjPKjS0_PKfS2_S2_PfS3_:
	.zero		1152


//--------------------- .nv.shared._Z13warpReductionjjPKjS0_PKfS2_S2_PfS3_ --------------------------
	.section	.nv.shared._Z13warpReductionjjPKjS0_PKfS2_S2_PfS3_,"aw",@nobits
	.sectionflags	@""
	.align	4
.nv.shared._Z13warpReductionjjPKjS0_PKfS2_S2_PfS3_:
	.zero		1152


//--------------------- .nv.shared._Z12sharedAtomicjjPKjS0_PKfS2_S2_PfS3_ --------------------------
	.section	.nv.shared._Z12sharedAtomicjjPKjS0_PKfS2_S2_PfS3_,"aw",@nobits
	.sectionflags	@""
	.align	4
.nv.shared._Z12sharedAtomicjjPKjS0_PKfS2_S2_PfS3_:
	.zero		1280


//--------------------- .nv.shared._Z18globalAtomicLiftedjjPKjS0_PKfS2_S2_PfS3_ --------------------------
	.section	.nv.shared._Z18globalAtomicLiftedjjPKjS0_PKfS2_S2_PfS3_,"aw",@nobits
	.sectionflags	@""
	.align	4
.nv.shared._Z18globalAtomicLiftedjjPKjS0_PKfS2_S2_PfS3_:
	.zero		1152


//--------------------- .nv.shared._Z12globalAtomicjjPKjS0_PKfS2_S2_PfS3_ --------------------------
	.section	.nv.shared._Z12globalAtomicjjPKjS0_PKfS2_S2_PfS3_,"aw",@nobits
	.sectionflags	@""
	.align	4
.nv.shared._Z12globalAtomicjjPKjS0_PKfS2_S2_PfS3_:
	.zero		1152


//--------------------- .nv.shared._Z7poissonjfP17curandStateXORWOWPfPjS2_ --------------------------
	.section	.nv.shared._Z7poissonjfP17curandStateXORWOWPfPjS2_,"aw",@nobits
	.sectionflags	@""
	.align	4
.nv.shared._Z7poissonjfP17curandStateXORWOWPfPjS2_:
	.zero		1160


//--------------------- .nv.constant0._Z14initRandomSeedI17curandStateXORWOWEvjjPT_ --------------------------
	.section	.nv.constant0._Z14initRandomSeedI17curandStateXORWOWEvjjPT_,"a",@progbits
	.sectionflags	@""
	.align	4
.nv.constant0._Z14initRandomSeedI17curandStateXORWOWEvjjPT_:
	.zero		912


//--------------------- .nv.constant0._Z19warpReductionLiftedjjPKjS0_PKfS2_S2_PfS3_ --------------------------
	.section	.nv.constant0._Z19warpReductionLiftedjjPKjS0_PKfS2_S2_PfS3_,"a",@progbits
	.sectionflags	@""
	.align	4
.nv.constant0._Z19warpReductionLiftedjjPKjS0_PKfS2_S2_PfS3_:
	.zero		960


//--------------------- .nv.constant0._Z13warpReductionjjPKjS0_PKfS2_S2_PfS3_ --------------------------
	.section	.nv.constant0._Z13warpReductionjjPKjS0_PKfS2_S2_PfS3_,"a",@progbits
	.sectionflags	@""
	.align	4
.nv.constant0._Z13warpReductionjjPKjS0_PKfS2_S2_PfS3_:
	.zero		960


//--------------------- .nv.constant0._Z12sharedAtomicjjPKjS0_PKfS2_S2_PfS3_ --------------------------
	.section	.nv.constant0._Z12sharedAtomicjjPKjS0_PKfS2_S2_PfS3_,"a",@progbits
	.sectionflags	@""
	.align	4
.nv.constant0._Z12sharedAtomicjjPKjS0_PKfS2_S2_PfS3_:
	.zero		960


//--------------------- .nv.constant0._Z18globalAtomicLiftedjjPKjS0_PKfS2_S2_PfS3_ --------------------------
	.section	.nv.constant0._Z18globalAtomicLiftedjjPKjS0_PKfS2_S2_PfS3_,"a",@progbits
	.sectionflags	@""
	.align	4
.nv.constant0._Z18globalAtomicLiftedjjPKjS0_PKfS2_S2_PfS3_:
	.zero		960


//--------------------- .nv.constant0._Z12globalAtomicjjPKjS0_PKfS2_S2_PfS3_ --------------------------
	.section	.nv.constant0._Z12globalAtomicjjPKjS0_PKfS2_S2_PfS3_,"a",@progbits
	.sectionflags	@""
	.align	4
.nv.constant0._Z12globalAtomicjjPKjS0_PKfS2_S2_PfS3_:
	.zero		960


//--------------------- .nv.constant0._Z7poissonjfP17curandStateXORWOWPfPjS2_ --------------------------
	.section	.nv.constant0._Z7poissonjfP17curandStateXORWOWPfPjS2_,"a",@progbits
	.sectionflags	@""
	.align	4
.nv.constant0._Z7poissonjfP17curandStateXORWOWPfPjS2_:
	.zero		936


//--------------------- .nv.constant0._Z22initPoissonTimeToSpikejfP17curandStateXORWOWPf --------------------------
	.section	.nv.constant0._Z22initPoissonTimeToSpikejfP17curandStateXORWOWPf,"a",@progbits
	.sectionflags	@""
	.align	4
.nv.constant0._Z22initPoissonTimeToSpikejfP17curandStateXORWOWPf:
	.zero		920


//--------------------- SYMBOLS --------------------------

	.type		.nv.reservedSmem.offset0,@object
	.size		.nv.reservedSmem.offset0,0x4
	.type		.nv.reservedSmem.cap,@object
	.size		.nv.reservedSmem.cap,0x4
